//
// Generated by NVIDIA NVVM Compiler
//
// Compiler Build ID: CL-36424714
// Cuda compilation tools, release 13.0, V13.0.88
// Based on NVVM 20.0.0
//

.version 9.0
.target sm_100
.address_size 64

	// .globl	_Z17convolutionKernelI6__halfEvPKT_S3_PS1_iiiiii

.visible .entry _Z17convolutionKernelI6__halfEvPKT_S3_PS1_iiiiii(
	.param .u64 .ptr .align 1 _Z17convolutionKernelI6__halfEvPKT_S3_PS1_iiiiii_param_0,
	.param .u64 .ptr .align 1 _Z17convolutionKernelI6__halfEvPKT_S3_PS1_iiiiii_param_1,
	.param .u64 .ptr .align 1 _Z17convolutionKernelI6__halfEvPKT_S3_PS1_iiiiii_param_2,
	.param .u32 _Z17convolutionKernelI6__halfEvPKT_S3_PS1_iiiiii_param_3,
	.param .u32 _Z17convolutionKernelI6__halfEvPKT_S3_PS1_iiiiii_param_4,
	.param .u32 _Z17convolutionKernelI6__halfEvPKT_S3_PS1_iiiiii_param_5,
	.param .u32 _Z17convolutionKernelI6__halfEvPKT_S3_PS1_iiiiii_param_6,
	.param .u32 _Z17convolutionKernelI6__halfEvPKT_S3_PS1_iiiiii_param_7,
	.param .u32 _Z17convolutionKernelI6__halfEvPKT_S3_PS1_iiiiii_param_8
)
{
	.reg .pred 	%p<94>;
	.reg .b16 	%rs<161>;
	.reg .b32 	%r<82>;
	.reg .b64 	%rd<26>;

	ld.param.u64 	%rd10, [_Z17convolutionKernelI6__halfEvPKT_S3_PS1_iiiiii_param_0];
	ld.param.u64 	%rd11, [_Z17convolutionKernelI6__halfEvPKT_S3_PS1_iiiiii_param_1];
	ld.param.u32 	%r24, [_Z17convolutionKernelI6__halfEvPKT_S3_PS1_iiiiii_param_3];
	ld.param.u32 	%r25, [_Z17convolutionKernelI6__halfEvPKT_S3_PS1_iiiiii_param_4];
	ld.param.u32 	%r26, [_Z17convolutionKernelI6__halfEvPKT_S3_PS1_iiiiii_param_5];
	ld.param.u32 	%r27, [_Z17convolutionKernelI6__halfEvPKT_S3_PS1_iiiiii_param_6];
	ld.param.u32 	%r28, [_Z17convolutionKernelI6__halfEvPKT_S3_PS1_iiiiii_param_7];
	ld.param.u32 	%r29, [_Z17convolutionKernelI6__halfEvPKT_S3_PS1_iiiiii_param_8];
	cvta.to.global.u64 	%rd1, %rd11;
	cvta.to.global.u64 	%rd2, %rd10;
	mov.u32 	%r31, %tid.x;
	mov.u32 	%r32, %tid.y;
	mov.u32 	%r33, %ctaid.x;
	mov.u32 	%r34, %ctaid.y;
	mov.u32 	%r35, %ntid.x;
	mad.lo.s32 	%r1, %r33, %r35, %r31;
	mov.u32 	%r36, %ntid.y;
	mad.lo.s32 	%r37, %r34, %r36, %r32;
	mov.b32 	%r30, 0;
	// begin inline asm
	cvt.rn.f16.s32 %rs139, %r30;
	// end inline asm
	setp.ge.s32 	%p2, %r1, %r25;
	mul.lo.s32 	%r38, %r27, %r26;
	setp.ge.s32 	%p3, %r37, %r38;
	or.pred  	%p4, %p2, %p3;
	@%p4 bra 	$L__BB0_48;
	setp.lt.s32 	%p5, %r24, 1;
	@%p5 bra 	$L__BB0_47;
	shr.u32 	%r40, %r29, 1;
	rem.s32 	%r41, %r37, %r27;
	sub.s32 	%r3, %r41, %r40;
	min.s32 	%r42, %r28, %r29;
	setp.lt.s32 	%p6, %r42, 1;
	@%p6 bra 	$L__BB0_47;
	and.b32  	%r4, %r29, 7;
	and.b32  	%r5, %r29, 2147483640;
	div.s32 	%r44, %r37, %r27;
	shr.u32 	%r45, %r28, 1;
	sub.s32 	%r6, %r44, %r45;
	mov.b32 	%r76, 0;
$L__BB0_4:
	mov.b32 	%r77, 0;
$L__BB0_5:
	setp.lt.u32 	%p7, %r29, 8;
	add.s32 	%r48, %r6, %r77;
	setp.gt.s32 	%p8, %r48, -1;
	setp.lt.s32 	%p9, %r48, %r26;
	and.pred  	%p1, %p8, %p9;
	mad.lo.s32 	%r49, %r76, %r26, %r48;
	mul.lo.s32 	%r9, %r49, %r27;
	mad.lo.s32 	%r50, %r24, %r1, %r76;
	mad.lo.s32 	%r51, %r50, %r28, %r77;
	mul.lo.s32 	%r10, %r51, %r29;
	mov.b32 	%r80, 0;
	@%p7 bra 	$L__BB0_24;
	mov.b32 	%r78, 0;
$L__BB0_7:
	.pragma "nounroll";
	add.s32 	%r12, %r3, %r78;
	setp.gt.s32 	%p10, %r12, -1;
	setp.lt.s32 	%p11, %r12, %r27;
	and.pred  	%p12, %p10, %p11;
	and.pred  	%p13, %p12, %p1;
	add.s32 	%r53, %r12, %r9;
	mul.wide.s32 	%rd12, %r53, 2;
	add.s64 	%rd3, %rd2, %rd12;
	add.s32 	%r54, %r78, %r10;
	mul.wide.s32 	%rd13, %r54, 2;
	add.s64 	%rd4, %rd1, %rd13;
	not.pred 	%p14, %p13;
	@%p14 bra 	$L__BB0_9;
	ld.global.nc.u16 	%rs45, [%rd3];
	ld.global.nc.u16 	%rs46, [%rd4];
	// begin inline asm
	{mul.f16 %rs44,%rs45,%rs46;
}
	// end inline asm
	// begin inline asm
	{add.f16 %rs139,%rs139,%rs44;
}
	// end inline asm
$L__BB0_9:
	add.s32 	%r55, %r12, 1;
	setp.gt.s32 	%p15, %r55, -1;
	setp.lt.s32 	%p16, %r55, %r27;
	and.pred  	%p17, %p15, %p16;
	and.pred  	%p18, %p17, %p1;
	not.pred 	%p19, %p18;
	@%p19 bra 	$L__BB0_11;
	ld.global.nc.u16 	%rs51, [%rd3+2];
	ld.global.nc.u16 	%rs52, [%rd4+2];
	// begin inline asm
	{mul.f16 %rs50,%rs51,%rs52;
}
	// end inline asm
	// begin inline asm
	{add.f16 %rs139,%rs139,%rs50;
}
	// end inline asm
$L__BB0_11:
	add.s32 	%r56, %r12, 2;
	setp.gt.s32 	%p20, %r56, -1;
	setp.lt.s32 	%p21, %r56, %r27;
	and.pred  	%p22, %p20, %p21;
	and.pred  	%p23, %p22, %p1;
	not.pred 	%p24, %p23;
	@%p24 bra 	$L__BB0_13;
	ld.global.nc.u16 	%rs57, [%rd3+4];
	ld.global.nc.u16 	%rs58, [%rd4+4];
	// begin inline asm
	{mul.f16 %rs56,%rs57,%rs58;
}
	// end inline asm
	// begin inline asm
	{add.f16 %rs139,%rs139,%rs56;
}
	// end inline asm
$L__BB0_13:
	add.s32 	%r57, %r12, 3;
	setp.gt.s32 	%p25, %r57, -1;
	setp.lt.s32 	%p26, %r57, %r27;
	and.pred  	%p27, %p25, %p26;
	and.pred  	%p28, %p27, %p1;
	not.pred 	%p29, %p28;
	@%p29 bra 	$L__BB0_15;
	ld.global.nc.u16 	%rs63, [%rd3+6];
	ld.global.nc.u16 	%rs64, [%rd4+6];
	// begin inline asm
	{mul.f16 %rs62,%rs63,%rs64;
}
	// end inline asm
	// begin inline asm
	{add.f16 %rs139,%rs139,%rs62;
}
	// end inline asm
$L__BB0_15:
	add.s32 	%r58, %r12, 4;
	setp.gt.s32 	%p30, %r58, -1;
	setp.lt.s32 	%p31, %r58, %r27;
	and.pred  	%p32, %p30, %p31;
	and.pred  	%p33, %p32, %p1;
	not.pred 	%p34, %p33;
	@%p34 bra 	$L__BB0_17;
	ld.global.nc.u16 	%rs69, [%rd3+8];
	ld.global.nc.u16 	%rs70, [%rd4+8];
	// begin inline asm
	{mul.f16 %rs68,%rs69,%rs70;
}
	// end inline asm
	// begin inline asm
	{add.f16 %rs139,%rs139,%rs68;
}
	// end inline asm
$L__BB0_17:
	add.s32 	%r59, %r12, 5;
	setp.gt.s32 	%p35, %r59, -1;
	setp.lt.s32 	%p36, %r59, %r27;
	and.pred  	%p37, %p35, %p36;
	and.pred  	%p38, %p37, %p1;
	not.pred 	%p39, %p38;
	@%p39 bra 	$L__BB0_19;
	ld.global.nc.u16 	%rs75, [%rd3+10];
	ld.global.nc.u16 	%rs76, [%rd4+10];
	// begin inline asm
	{mul.f16 %rs74,%rs75,%rs76;
}
	// end inline asm
	// begin inline asm
	{add.f16 %rs139,%rs139,%rs74;
}
	// end inline asm
$L__BB0_19:
	add.s32 	%r60, %r12, 6;
	setp.gt.s32 	%p40, %r60, -1;
	setp.lt.s32 	%p41, %r60, %r27;
	and.pred  	%p42, %p40, %p41;
	and.pred  	%p43, %p42, %p1;
	not.pred 	%p44, %p43;
	@%p44 bra 	$L__BB0_21;
	ld.global.nc.u16 	%rs81, [%rd3+12];
	ld.global.nc.u16 	%rs82, [%rd4+12];
	// begin inline asm
	{mul.f16 %rs80,%rs81,%rs82;
}
	// end inline asm
	// begin inline asm
	{add.f16 %rs139,%rs139,%rs80;
}
	// end inline asm
$L__BB0_21:
	add.s32 	%r61, %r12, 7;
	setp.gt.s32 	%p45, %r61, -1;
	setp.lt.s32 	%p46, %r61, %r27;
	and.pred  	%p47, %p45, %p46;
	and.pred  	%p48, %p47, %p1;
	not.pred 	%p49, %p48;
	@%p49 bra 	$L__BB0_23;
	ld.global.nc.u16 	%rs87, [%rd3+14];
	ld.global.nc.u16 	%rs88, [%rd4+14];
	// begin inline asm
	{mul.f16 %rs86,%rs87,%rs88;
}
	// end inline asm
	// begin inline asm
	{add.f16 %rs139,%rs139,%rs86;
}
	// end inline asm
$L__BB0_23:
	add.s32 	%r78, %r78, 8;
	setp.ne.s32 	%p50, %r78, %r5;
	mov.u32 	%r80, %r5;
	@%p50 bra 	$L__BB0_7;
$L__BB0_24:
	setp.eq.s32 	%p51, %r4, 0;
	@%p51 bra 	$L__BB0_45;
	add.s32 	%r62, %r4, -1;
	setp.lt.u32 	%p52, %r62, 3;
	@%p52 bra 	$L__BB0_35;
	add.s32 	%r15, %r3, %r80;
	setp.gt.s32 	%p53, %r15, -1;
	setp.lt.s32 	%p54, %r15, %r27;
	and.pred  	%p55, %p53, %p54;
	and.pred  	%p56, %p55, %p1;
	add.s32 	%r63, %r15, %r9;
	mul.wide.s32 	%rd14, %r63, 2;
	add.s64 	%rd5, %rd2, %rd14;
	add.s32 	%r64, %r80, %r10;
	mul.wide.s32 	%rd15, %r64, 2;
	add.s64 	%rd6, %rd1, %rd15;
	not.pred 	%p57, %p56;
	@%p57 bra 	$L__BB0_28;
	ld.global.nc.u16 	%rs94, [%rd5];
	ld.global.nc.u16 	%rs95, [%rd6];
	// begin inline asm
	{mul.f16 %rs93,%rs94,%rs95;
}
	// end inline asm
	// begin inline asm
	{add.f16 %rs139,%rs139,%rs93;
}
	// end inline asm
$L__BB0_28:
	add.s32 	%r65, %r15, 1;
	setp.gt.s32 	%p58, %r65, -1;
	setp.lt.s32 	%p59, %r65, %r27;
	and.pred  	%p60, %p58, %p59;
	and.pred  	%p61, %p60, %p1;
	not.pred 	%p62, %p61;
	@%p62 bra 	$L__BB0_30;
	ld.global.nc.u16 	%rs100, [%rd5+2];
	ld.global.nc.u16 	%rs101, [%rd6+2];
	// begin inline asm
	{mul.f16 %rs99,%rs100,%rs101;
}
	// end inline asm
	// begin inline asm
	{add.f16 %rs139,%rs139,%rs99;
}
	// end inline asm
$L__BB0_30:
	add.s32 	%r66, %r15, 2;
	setp.gt.s32 	%p63, %r66, -1;
	setp.lt.s32 	%p64, %r66, %r27;
	and.pred  	%p65, %p63, %p64;
	and.pred  	%p66, %p65, %p1;
	not.pred 	%p67, %p66;
	@%p67 bra 	$L__BB0_32;
	ld.global.nc.u16 	%rs106, [%rd5+4];
	ld.global.nc.u16 	%rs107, [%rd6+4];
	// begin inline asm
	{mul.f16 %rs105,%rs106,%rs107;
}
	// end inline asm
	// begin inline asm
	{add.f16 %rs139,%rs139,%rs105;
}
	// end inline asm
$L__BB0_32:
	add.s32 	%r67, %r15, 3;
	setp.gt.s32 	%p68, %r67, -1;
	setp.lt.s32 	%p69, %r67, %r27;
	and.pred  	%p70, %p68, %p69;
	and.pred  	%p71, %p70, %p1;
	not.pred 	%p72, %p71;
	@%p72 bra 	$L__BB0_34;
	ld.global.nc.u16 	%rs112, [%rd5+6];
	ld.global.nc.u16 	%rs113, [%rd6+6];
	// begin inline asm
	{mul.f16 %rs111,%rs112,%rs113;
}
	// end inline asm
	// begin inline asm
	{add.f16 %rs139,%rs139,%rs111;
}
	// end inline asm
$L__BB0_34:
	add.s32 	%r80, %r80, 4;
$L__BB0_35:
	and.b32  	%r68, %r29, 3;
	setp.eq.s32 	%p73, %r68, 0;
	@%p73 bra 	$L__BB0_45;
	setp.eq.s32 	%p74, %r68, 1;
	@%p74 bra 	$L__BB0_42;
	add.s32 	%r18, %r3, %r80;
	setp.gt.s32 	%p75, %r18, -1;
	setp.lt.s32 	%p76, %r18, %r27;
	and.pred  	%p77, %p75, %p76;
	and.pred  	%p78, %p77, %p1;
	add.s32 	%r69, %r18, %r9;
	mul.wide.s32 	%rd16, %r69, 2;
	add.s64 	%rd7, %rd2, %rd16;
	add.s32 	%r70, %r80, %r10;
	mul.wide.s32 	%rd17, %r70, 2;
	add.s64 	%rd8, %rd1, %rd17;
	not.pred 	%p79, %p78;
	@%p79 bra 	$L__BB0_39;
	ld.global.nc.u16 	%rs119, [%rd7];
	ld.global.nc.u16 	%rs120, [%rd8];
	// begin inline asm
	{mul.f16 %rs118,%rs119,%rs120;
}
	// end inline asm
	// begin inline asm
	{add.f16 %rs139,%rs139,%rs118;
}
	// end inline asm
$L__BB0_39:
	add.s32 	%r71, %r18, 1;
	setp.gt.s32 	%p80, %r71, -1;
	setp.lt.s32 	%p81, %r71, %r27;
	and.pred  	%p82, %p80, %p81;
	and.pred  	%p83, %p82, %p1;
	not.pred 	%p84, %p83;
	@%p84 bra 	$L__BB0_41;
	ld.global.nc.u16 	%rs125, [%rd7+2];
	ld.global.nc.u16 	%rs126, [%rd8+2];
	// begin inline asm
	{mul.f16 %rs124,%rs125,%rs126;
}
	// end inline asm
	// begin inline asm
	{add.f16 %rs139,%rs139,%rs124;
}
	// end inline asm
$L__BB0_41:
	add.s32 	%r80, %r80, 2;
$L__BB0_42:
	and.b32  	%r72, %r29, 1;
	setp.eq.b32 	%p85, %r72, 1;
	not.pred 	%p86, %p85;
	@%p86 bra 	$L__BB0_45;
	add.s32 	%r21, %r3, %r80;
	setp.gt.s32 	%p87, %r21, -1;
	setp.lt.s32 	%p88, %r21, %r27;
	and.pred  	%p89, %p87, %p88;
	and.pred  	%p90, %p89, %p1;
	not.pred 	%p91, %p90;
	@%p91 bra 	$L__BB0_45;
	add.s32 	%r73, %r21, %r9;
	mul.wide.s32 	%rd18, %r73, 2;
	add.s64 	%rd19, %rd2, %rd18;
	add.s32 	%r74, %r80, %r10;
	mul.wide.s32 	%rd20, %r74, 2;
	add.s64 	%rd21, %rd1, %rd20;
	ld.global.nc.u16 	%rs131, [%rd19];
	ld.global.nc.u16 	%rs132, [%rd21];
	// begin inline asm
	{mul.f16 %rs130,%rs131,%rs132;
}
	// end inline asm
	// begin inline asm
	{add.f16 %rs139,%rs139,%rs130;
}
	// end inline asm
$L__BB0_45:
	add.s32 	%r77, %r77, 1;
	setp.ne.s32 	%p92, %r77, %r28;
	@%p92 bra 	$L__BB0_5;
	add.s32 	%r76, %r76, 1;
	setp.ne.s32 	%p93, %r76, %r24;
	@%p93 bra 	$L__BB0_4;
$L__BB0_47:
	ld.param.u64 	%rd25, [_Z17convolutionKernelI6__halfEvPKT_S3_PS1_iiiiii_param_2];
	mad.lo.s32 	%r75, %r25, %r37, %r1;
	cvta.to.global.u64 	%rd22, %rd25;
	mul.wide.s32 	%rd23, %r75, 2;
	add.s64 	%rd24, %rd22, %rd23;
	st.global.u16 	[%rd24], %rs139;
$L__BB0_48:
	ret;

}
	// .globl	_Z17convolutionKernelI13__nv_bfloat16EvPKT_S3_PS1_iiiiii
.visible .entry _Z17convolutionKernelI13__nv_bfloat16EvPKT_S3_PS1_iiiiii(
	.param .u64 .ptr .align 1 _Z17convolutionKernelI13__nv_bfloat16EvPKT_S3_PS1_iiiiii_param_0,
	.param .u64 .ptr .align 1 _Z17convolutionKernelI13__nv_bfloat16EvPKT_S3_PS1_iiiiii_param_1,
	.param .u64 .ptr .align 1 _Z17convolutionKernelI13__nv_bfloat16EvPKT_S3_PS1_iiiiii_param_2,
	.param .u32 _Z17convolutionKernelI13__nv_bfloat16EvPKT_S3_PS1_iiiiii_param_3,
	.param .u32 _Z17convolutionKernelI13__nv_bfloat16EvPKT_S3_PS1_iiiiii_param_4,
	.param .u32 _Z17convolutionKernelI13__nv_bfloat16EvPKT_S3_PS1_iiiiii_param_5,
	.param .u32 _Z17convolutionKernelI13__nv_bfloat16EvPKT_S3_PS1_iiiiii_param_6,
	.param .u32 _Z17convolutionKernelI13__nv_bfloat16EvPKT_S3_PS1_iiiiii_param_7,
	.param .u32 _Z17convolutionKernelI13__nv_bfloat16EvPKT_S3_PS1_iiiiii_param_8
)
{
	.reg .pred 	%p<94>;
	.reg .b16 	%rs<161>;
	.reg .b32 	%r<82>;
	.reg .b64 	%rd<26>;

	ld.param.u64 	%rd10, [_Z17convolutionKernelI13__nv_bfloat16EvPKT_S3_PS1_iiiiii_param_0];
	ld.param.u64 	%rd11, [_Z17convolutionKernelI13__nv_bfloat16EvPKT_S3_PS1_iiiiii_param_1];
	ld.param.u32 	%r24, [_Z17convolutionKernelI13__nv_bfloat16EvPKT_S3_PS1_iiiiii_param_3];
	ld.param.u32 	%r25, [_Z17convolutionKernelI13__nv_bfloat16EvPKT_S3_PS1_iiiiii_param_4];
	ld.param.u32 	%r26, [_Z17convolutionKernelI13__nv_bfloat16EvPKT_S3_PS1_iiiiii_param_5];
	ld.param.u32 	%r27, [_Z17convolutionKernelI13__nv_bfloat16EvPKT_S3_PS1_iiiiii_param_6];
	ld.param.u32 	%r28, [_Z17convolutionKernelI13__nv_bfloat16EvPKT_S3_PS1_iiiiii_param_7];
	ld.param.u32 	%r29, [_Z17convolutionKernelI13__nv_bfloat16EvPKT_S3_PS1_iiiiii_param_8];
	cvta.to.global.u64 	%rd1, %rd11;
	cvta.to.global.u64 	%rd2, %rd10;
	mov.u32 	%r31, %tid.x;
	mov.u32 	%r32, %tid.y;
	mov.u32 	%r33, %ctaid.x;
	mov.u32 	%r34, %ctaid.y;
	mov.u32 	%r35, %ntid.x;
	mad.lo.s32 	%r1, %r33, %r35, %r31;
	mov.u32 	%r36, %ntid.y;
	mad.lo.s32 	%r37, %r34, %r36, %r32;
	mov.b32 	%r30, 0;
	// begin inline asm
	cvt.rn.bf16.s32 %rs139, %r30;
	// end inline asm
	setp.ge.s32 	%p2, %r1, %r25;
	mul.lo.s32 	%r38, %r27, %r26;
	setp.ge.s32 	%p3, %r37, %r38;
	or.pred  	%p4, %p2, %p3;
	@%p4 bra 	$L__BB1_48;
	setp.lt.s32 	%p5, %r24, 1;
	@%p5 bra 	$L__BB1_47;
	shr.u32 	%r40, %r29, 1;
	rem.s32 	%r41, %r37, %r27;
	sub.s32 	%r3, %r41, %r40;
	min.s32 	%r42, %r28, %r29;
	setp.lt.s32 	%p6, %r42, 1;
	@%p6 bra 	$L__BB1_47;
	and.b32  	%r4, %r29, 7;
	and.b32  	%r5, %r29, 2147483640;
	div.s32 	%r44, %r37, %r27;
	shr.u32 	%r45, %r28, 1;
	sub.s32 	%r6, %r44, %r45;
	mov.b32 	%r76, 0;
$L__BB1_4:
	mov.b32 	%r77, 0;
$L__BB1_5:
	setp.lt.u32 	%p7, %r29, 8;
	add.s32 	%r48, %r6, %r77;
	setp.gt.s32 	%p8, %r48, -1;
	setp.lt.s32 	%p9, %r48, %r26;
	and.pred  	%p1, %p8, %p9;
	mad.lo.s32 	%r49, %r76, %r26, %r48;
	mul.lo.s32 	%r9, %r49, %r27;
	mad.lo.s32 	%r50, %r24, %r1, %r76;
	mad.lo.s32 	%r51, %r50, %r28, %r77;
	mul.lo.s32 	%r10, %r51, %r29;
	mov.b32 	%r80, 0;
	@%p7 bra 	$L__BB1_24;
	mov.b32 	%r78, 0;
$L__BB1_7:
	.pragma "nounroll";
	add.s32 	%r12, %r3, %r78;
	setp.gt.s32 	%p10, %r12, -1;
	setp.lt.s32 	%p11, %r12, %r27;
	and.pred  	%p12, %p10, %p11;
	and.pred  	%p13, %p12, %p1;
	add.s32 	%r53, %r12, %r9;
	mul.wide.s32 	%rd12, %r53, 2;
	add.s64 	%rd3, %rd2, %rd12;
	add.s32 	%r54, %r78, %r10;
	mul.wide.s32 	%rd13, %r54, 2;
	add.s64 	%rd4, %rd1, %rd13;
	not.pred 	%p14, %p13;
	@%p14 bra 	$L__BB1_9;
	ld.global.nc.u16 	%rs45, [%rd3];
	ld.global.nc.u16 	%rs46, [%rd4];
	// begin inline asm
	{ mul.bf16 %rs44,%rs45,%rs46; }

	// end inline asm
	// begin inline asm
	{ add.bf16 %rs139,%rs139,%rs44; }

	// end inline asm
$L__BB1_9:
	add.s32 	%r55, %r12, 1;
	setp.gt.s32 	%p15, %r55, -1;
	setp.lt.s32 	%p16, %r55, %r27;
	and.pred  	%p17, %p15, %p16;
	and.pred  	%p18, %p17, %p1;
	not.pred 	%p19, %p18;
	@%p19 bra 	$L__BB1_11;
	ld.global.nc.u16 	%rs51, [%rd3+2];
	ld.global.nc.u16 	%rs52, [%rd4+2];
	// begin inline asm
	{ mul.bf16 %rs50,%rs51,%rs52; }

	// end inline asm
	// begin inline asm
	{ add.bf16 %rs139,%rs139,%rs50; }

	// end inline asm
$L__BB1_11:
	add.s32 	%r56, %r12, 2;
	setp.gt.s32 	%p20, %r56, -1;
	setp.lt.s32 	%p21, %r56, %r27;
	and.pred  	%p22, %p20, %p21;
	and.pred  	%p23, %p22, %p1;
	not.pred 	%p24, %p23;
	@%p24 bra 	$L__BB1_13;
	ld.global.nc.u16 	%rs57, [%rd3+4];
	ld.global.nc.u16 	%rs58, [%rd4+4];
	// begin inline asm
	{ mul.bf16 %rs56,%rs57,%rs58; }

	// end inline asm
	// begin inline asm
	{ add.bf16 %rs139,%rs139,%rs56; }

	// end inline asm
$L__BB1_13:
	add.s32 	%r57, %r12, 3;
	setp.gt.s32 	%p25, %r57, -1;
	setp.lt.s32 	%p26, %r57, %r27;
	and.pred  	%p27, %p25, %p26;
	and.pred  	%p28, %p27, %p1;
	not.pred 	%p29, %p28;
	@%p29 bra 	$L__BB1_15;
	ld.global.nc.u16 	%rs63, [%rd3+6];
	ld.global.nc.u16 	%rs64, [%rd4+6];
	// begin inline asm
	{ mul.bf16 %rs62,%rs63,%rs64; }

	// end inline asm
	// begin inline asm
	{ add.bf16 %rs139,%rs139,%rs62; }

	// end inline asm
$L__BB1_15:
	add.s32 	%r58, %r12, 4;
	setp.gt.s32 	%p30, %r58, -1;
	setp.lt.s32 	%p31, %r58, %r27;
	and.pred  	%p32, %p30, %p31;
	and.pred  	%p33, %p32, %p1;
	not.pred 	%p34, %p33;
	@%p34 bra 	$L__BB1_17;
	ld.global.nc.u16 	%rs69, [%rd3+8];
	ld.global.nc.u16 	%rs70, [%rd4+8];
	// begin inline asm
	{ mul.bf16 %rs68,%rs69,%rs70; }

	// end inline asm
	// begin inline asm
	{ add.bf16 %rs139,%rs139,%rs68; }

	// end inline asm
$L__BB1_17:
	add.s32 	%r59, %r12, 5;
	setp.gt.s32 	%p35, %r59, -1;
	setp.lt.s32 	%p36, %r59, %r27;
	and.pred  	%p37, %p35, %p36;
	and.pred  	%p38, %p37, %p1;
	not.pred 	%p39, %p38;
	@%p39 bra 	$L__BB1_19;
	ld.global.nc.u16 	%rs75, [%rd3+10];
	ld.global.nc.u16 	%rs76, [%rd4+10];
	// begin inline asm
	{ mul.bf16 %rs74,%rs75,%rs76; }

	// end inline asm
	// begin inline asm
	{ add.bf16 %rs139,%rs139,%rs74; }

	// end inline asm
$L__BB1_19:
	add.s32 	%r60, %r12, 6;
	setp.gt.s32 	%p40, %r60, -1;
	setp.lt.s32 	%p41, %r60, %r27;
	and.pred  	%p42, %p40, %p41;
	and.pred  	%p43, %p42, %p1;
	not.pred 	%p44, %p43;
	@%p44 bra 	$L__BB1_21;
	ld.global.nc.u16 	%rs81, [%rd3+12];
	ld.global.nc.u16 	%rs82, [%rd4+12];
	// begin inline asm
	{ mul.bf16 %rs80,%rs81,%rs82; }

	// end inline asm
	// begin inline asm
	{ add.bf16 %rs139,%rs139,%rs80; }

	// end inline asm
$L__BB1_21:
	add.s32 	%r61, %r12, 7;
	setp.gt.s32 	%p45, %r61, -1;
	setp.lt.s32 	%p46, %r61, %r27;
	and.pred  	%p47, %p45, %p46;
	and.pred  	%p48, %p47, %p1;
	not.pred 	%p49, %p48;
	@%p49 bra 	$L__BB1_23;
	ld.global.nc.u16 	%rs87, [%rd3+14];
	ld.global.nc.u16 	%rs88, [%rd4+14];
	// begin inline asm
	{ mul.bf16 %rs86,%rs87,%rs88; }

	// end inline asm
	// begin inline asm
	{ add.bf16 %rs139,%rs139,%rs86; }

	// end inline asm
$L__BB1_23:
	add.s32 	%r78, %r78, 8;
	setp.ne.s32 	%p50, %r78, %r5;
	mov.u32 	%r80, %r5;
	@%p50 bra 	$L__BB1_7;
$L__BB1_24:
	setp.eq.s32 	%p51, %r4, 0;
	@%p51 bra 	$L__BB1_45;
	add.s32 	%r62, %r4, -1;
	setp.lt.u32 	%p52, %r62, 3;
	@%p52 bra 	$L__BB1_35;
	add.s32 	%r15, %r3, %r80;
	setp.gt.s32 	%p53, %r15, -1;
	setp.lt.s32 	%p54, %r15, %r27;
	and.pred  	%p55, %p53, %p54;
	and.pred  	%p56, %p55, %p1;
	add.s32 	%r63, %r15, %r9;
	mul.wide.s32 	%rd14, %r63, 2;
	add.s64 	%rd5, %rd2, %rd14;
	add.s32 	%r64, %r80, %r10;
	mul.wide.s32 	%rd15, %r64, 2;
	add.s64 	%rd6, %rd1, %rd15;
	not.pred 	%p57, %p56;
	@%p57 bra 	$L__BB1_28;
	ld.global.nc.u16 	%rs94, [%rd5];
	ld.global.nc.u16 	%rs95, [%rd6];
	// begin inline asm
	{ mul.bf16 %rs93,%rs94,%rs95; }

	// end inline asm
	// begin inline asm
	{ add.bf16 %rs139,%rs139,%rs93; }

	// end inline asm
$L__BB1_28:
	add.s32 	%r65, %r15, 1;
	setp.gt.s32 	%p58, %r65, -1;
	setp.lt.s32 	%p59, %r65, %r27;
	and.pred  	%p60, %p58, %p59;
	and.pred  	%p61, %p60, %p1;
	not.pred 	%p62, %p61;
	@%p62 bra 	$L__BB1_30;
	ld.global.nc.u16 	%rs100, [%rd5+2];
	ld.global.nc.u16 	%rs101, [%rd6+2];
	// begin inline asm
	{ mul.bf16 %rs99,%rs100,%rs101; }

	// end inline asm
	// begin inline asm
	{ add.bf16 %rs139,%rs139,%rs99; }

	// end inline asm
$L__BB1_30:
	add.s32 	%r66, %r15, 2;
	setp.gt.s32 	%p63, %r66, -1;
	setp.lt.s32 	%p64, %r66, %r27;
	and.pred  	%p65, %p63, %p64;
	and.pred  	%p66, %p65, %p1;
	not.pred 	%p67, %p66;
	@%p67 bra 	$L__BB1_32;
	ld.global.nc.u16 	%rs106, [%rd5+4];
	ld.global.nc.u16 	%rs107, [%rd6+4];
	// begin inline asm
	{ mul.bf16 %rs105,%rs106,%rs107; }

	// end inline asm
	// begin inline asm
	{ add.bf16 %rs139,%rs139,%rs105; }

	// end inline asm
$L__BB1_32:
	add.s32 	%r67, %r15, 3;
	setp.gt.s32 	%p68, %r67, -1;
	setp.lt.s32 	%p69, %r67, %r27;
	and.pred  	%p70, %p68, %p69;
	and.pred  	%p71, %p70, %p1;
	not.pred 	%p72, %p71;
	@%p72 bra 	$L__BB1_34;
	ld.global.nc.u16 	%rs112, [%rd5+6];
	ld.global.nc.u16 	%rs113, [%rd6+6];
	// begin inline asm
	{ mul.bf16 %rs111,%rs112,%rs113; }

	// end inline asm
	// begin inline asm
	{ add.bf16 %rs139,%rs139,%rs111; }

	// end inline asm
$L__BB1_34:
	add.s32 	%r80, %r80, 4;
$L__BB1_35:
	and.b32  	%r68, %r29, 3;
	setp.eq.s32 	%p73, %r68, 0;
	@%p73 bra 	$L__BB1_45;
	setp.eq.s32 	%p74, %r68, 1;
	@%p74 bra 	$L__BB1_42;
	add.s32 	%r18, %r3, %r80;
	setp.gt.s32 	%p75, %r18, -1;
	setp.lt.s32 	%p76, %r18, %r27;
	and.pred  	%p77, %p75, %p76;
	and.pred  	%p78, %p77, %p1;
	add.s32 	%r69, %r18, %r9;
	mul.wide.s32 	%rd16, %r69, 2;
	add.s64 	%rd7, %rd2, %rd16;
	add.s32 	%r70, %r80, %r10;
	mul.wide.s32 	%rd17, %r70, 2;
	add.s64 	%rd8, %rd1, %rd17;
	not.pred 	%p79, %p78;
	@%p79 bra 	$L__BB1_39;
	ld.global.nc.u16 	%rs119, [%rd7];
	ld.global.nc.u16 	%rs120, [%rd8];
	// begin inline asm
	{ mul.bf16 %rs118,%rs119,%rs120; }

	// end inline asm
	// begin inline asm
	{ add.bf16 %rs139,%rs139,%rs118; }

	// end inline asm
$L__BB1_39:
	add.s32 	%r71, %r18, 1;
	setp.gt.s32 	%p80, %r71, -1;
	setp.lt.s32 	%p81, %r71, %r27;
	and.pred  	%p82, %p80, %p81;
	and.pred  	%p83, %p82, %p1;
	not.pred 	%p84, %p83;
	@%p84 bra 	$L__BB1_41;
	ld.global.nc.u16 	%rs125, [%rd7+2];
	ld.global.nc.u16 	%rs126, [%rd8+2];
	// begin inline asm
	{ mul.bf16 %rs124,%rs125,%rs126; }

	// end inline asm
	// begin inline asm
	{ add.bf16 %rs139,%rs139,%rs124; }

	// end inline asm
$L__BB1_41:
	add.s32 	%r80, %r80, 2;
$L__BB1_42:
	and.b32  	%r72, %r29, 1;
	setp.eq.b32 	%p85, %r72, 1;
	not.pred 	%p86, %p85;
	@%p86 bra 	$L__BB1_45;
	add.s32 	%r21, %r3, %r80;
	setp.gt.s32 	%p87, %r21, -1;
	setp.lt.s32 	%p88, %r21, %r27;
	and.pred  	%p89, %p87, %p88;
	and.pred  	%p90, %p89, %p1;
	not.pred 	%p91, %p90;
	@%p91 bra 	$L__BB1_45;
	add.s32 	%r73, %r21, %r9;
	mul.wide.s32 	%rd18, %r73, 2;
	add.s64 	%rd19, %rd2, %rd18;
	add.s32 	%r74, %r80, %r10;
	mul.wide.s32 	%rd20, %r74, 2;
	add.s64 	%rd21, %rd1, %rd20;
	ld.global.nc.u16 	%rs131, [%rd19];
	ld.global.nc.u16 	%rs132, [%rd21];
	// begin inline asm
	{ mul.bf16 %rs130,%rs131,%rs132; }

	// end inline asm
	// begin inline asm
	{ add.bf16 %rs139,%rs139,%rs130; }

	// end inline asm
$L__BB1_45:
	add.s32 	%r77, %r77, 1;
	setp.ne.s32 	%p92, %r77, %r28;
	@%p92 bra 	$L__BB1_5;
	add.s32 	%r76, %r76, 1;
	setp.ne.s32 	%p93, %r76, %r24;
	@%p93 bra 	$L__BB1_4;
$L__BB1_47:
	ld.param.u64 	%rd25, [_Z17convolutionKernelI13__nv_bfloat16EvPKT_S3_PS1_iiiiii_param_2];
	mad.lo.s32 	%r75, %r25, %r37, %r1;
	cvta.to.global.u64 	%rd22, %rd25;
	mul.wide.s32 	%rd23, %r75, 2;
	add.s64 	%rd24, %rd22, %rd23;
	st.global.u16 	[%rd24], %rs139;
$L__BB1_48:
	ret;

}
	// .globl	_Z17convolutionKernelIfEvPKT_S2_PS0_iiiiii
.visible .entry _Z17convolutionKernelIfEvPKT_S2_PS0_iiiiii(
	.param .u64 .ptr .align 1 _Z17convolutionKernelIfEvPKT_S2_PS0_iiiiii_param_0,
	.param .u64 .ptr .align 1 _Z17convolutionKernelIfEvPKT_S2_PS0_iiiiii_param_1,
	.param .u64 .ptr .align 1 _Z17convolutionKernelIfEvPKT_S2_PS0_iiiiii_param_2,
	.param .u32 _Z17convolutionKernelIfEvPKT_S2_PS0_iiiiii_param_3,
	.param .u32 _Z17convolutionKernelIfEvPKT_S2_PS0_iiiiii_param_4,
	.param .u32 _Z17convolutionKernelIfEvPKT_S2_PS0_iiiiii_param_5,
	.param .u32 _Z17convolutionKernelIfEvPKT_S2_PS0_iiiiii_param_6,
	.param .u32 _Z17convolutionKernelIfEvPKT_S2_PS0_iiiiii_param_7,
	.param .u32 _Z17convolutionKernelIfEvPKT_S2_PS0_iiiiii_param_8
)
{
	.reg .pred 	%p<94>;
	.reg .b32 	%r<82>;
	.reg .b32 	%f<103>;
	.reg .b64 	%rd<26>;

	ld.param.u64 	%rd10, [_Z17convolutionKernelIfEvPKT_S2_PS0_iiiiii_param_0];
	ld.param.u64 	%rd11, [_Z17convolutionKernelIfEvPKT_S2_PS0_iiiiii_param_1];
	ld.param.u32 	%r25, [_Z17convolutionKernelIfEvPKT_S2_PS0_iiiiii_param_3];
	ld.param.u32 	%r26, [_Z17convolutionKernelIfEvPKT_S2_PS0_iiiiii_param_4];
	ld.param.u32 	%r27, [_Z17convolutionKernelIfEvPKT_S2_PS0_iiiiii_param_5];
	ld.param.u32 	%r28, [_Z17convolutionKernelIfEvPKT_S2_PS0_iiiiii_param_6];
	ld.param.u32 	%r29, [_Z17convolutionKernelIfEvPKT_S2_PS0_iiiiii_param_7];
	ld.param.u32 	%r30, [_Z17convolutionKernelIfEvPKT_S2_PS0_iiiiii_param_8];
	cvta.to.global.u64 	%rd1, %rd11;
	cvta.to.global.u64 	%rd2, %rd10;
	mov.u32 	%r31, %tid.x;
	mov.u32 	%r32, %tid.y;
	mov.u32 	%r33, %ctaid.x;
	mov.u32 	%r34, %ctaid.y;
	mov.u32 	%r35, %ntid.x;
	mad.lo.s32 	%r1, %r33, %r35, %r31;
	mov.u32 	%r36, %ntid.y;
	mad.lo.s32 	%r37, %r34, %r36, %r32;
	setp.ge.s32 	%p2, %r1, %r26;
	mul.lo.s32 	%r38, %r28, %r27;
	setp.ge.s32 	%p3, %r37, %r38;
	or.pred  	%p4, %p2, %p3;
	mov.f32 	%f81, 0f00000000;
	@%p4 bra 	$L__BB2_48;
	setp.lt.s32 	%p5, %r25, 1;
	@%p5 bra 	$L__BB2_47;
	shr.u32 	%r40, %r30, 1;
	rem.s32 	%r41, %r37, %r28;
	sub.s32 	%r3, %r41, %r40;
	min.s32 	%r42, %r29, %r30;
	setp.lt.s32 	%p6, %r42, 1;
	@%p6 bra 	$L__BB2_47;
	and.b32  	%r4, %r30, 7;
	and.b32  	%r5, %r30, 2147483640;
	div.s32 	%r44, %r37, %r28;
	shr.u32 	%r45, %r29, 1;
	sub.s32 	%r6, %r44, %r45;
	mov.f32 	%f81, 0f00000000;
	mov.b32 	%r76, 0;
$L__BB2_4:
	mad.lo.s32 	%r47, %r25, %r1, %r76;
	mul.lo.s32 	%r8, %r47, %r29;
	mov.b32 	%r77, 0;
$L__BB2_5:
	setp.lt.u32 	%p7, %r30, 8;
	add.s32 	%r49, %r6, %r77;
	setp.gt.s32 	%p8, %r49, -1;
	setp.lt.s32 	%p9, %r49, %r27;
	and.pred  	%p1, %p8, %p9;
	mad.lo.s32 	%r50, %r76, %r27, %r49;
	mul.lo.s32 	%r10, %r50, %r28;
	add.s32 	%r51, %r8, %r77;
	mul.lo.s32 	%r11, %r51, %r30;
	mov.b32 	%r80, 0;
	@%p7 bra 	$L__BB2_24;
	mov.b32 	%r78, 0;
$L__BB2_7:
	.pragma "nounroll";
	add.s32 	%r13, %r3, %r78;
	setp.gt.s32 	%p10, %r13, -1;
	setp.lt.s32 	%p11, %r13, %r28;
	and.pred  	%p12, %p10, %p11;
	and.pred  	%p13, %p12, %p1;
	add.s32 	%r53, %r13, %r10;
	mul.wide.s32 	%rd12, %r53, 4;
	add.s64 	%rd3, %rd2, %rd12;
	add.s32 	%r54, %r78, %r11;
	mul.wide.s32 	%rd13, %r54, 4;
	add.s64 	%rd4, %rd1, %rd13;
	not.pred 	%p14, %p13;
	@%p14 bra 	$L__BB2_9;
	ld.global.nc.f32 	%f45, [%rd3];
	ld.global.nc.f32 	%f46, [%rd4];
	fma.rn.f32 	%f81, %f45, %f46, %f81;
$L__BB2_9:
	add.s32 	%r55, %r13, 1;
	setp.gt.s32 	%p15, %r55, -1;
	setp.lt.s32 	%p16, %r55, %r28;
	and.pred  	%p17, %p15, %p16;
	and.pred  	%p18, %p17, %p1;
	not.pred 	%p19, %p18;
	@%p19 bra 	$L__BB2_11;
	ld.global.nc.f32 	%f47, [%rd3+4];
	ld.global.nc.f32 	%f48, [%rd4+4];
	fma.rn.f32 	%f81, %f47, %f48, %f81;
$L__BB2_11:
	add.s32 	%r56, %r13, 2;
	setp.gt.s32 	%p20, %r56, -1;
	setp.lt.s32 	%p21, %r56, %r28;
	and.pred  	%p22, %p20, %p21;
	and.pred  	%p23, %p22, %p1;
	not.pred 	%p24, %p23;
	@%p24 bra 	$L__BB2_13;
	ld.global.nc.f32 	%f49, [%rd3+8];
	ld.global.nc.f32 	%f50, [%rd4+8];
	fma.rn.f32 	%f81, %f49, %f50, %f81;
$L__BB2_13:
	add.s32 	%r57, %r13, 3;
	setp.gt.s32 	%p25, %r57, -1;
	setp.lt.s32 	%p26, %r57, %r28;
	and.pred  	%p27, %p25, %p26;
	and.pred  	%p28, %p27, %p1;
	not.pred 	%p29, %p28;
	@%p29 bra 	$L__BB2_15;
	ld.global.nc.f32 	%f51, [%rd3+12];
	ld.global.nc.f32 	%f52, [%rd4+12];
	fma.rn.f32 	%f81, %f51, %f52, %f81;
$L__BB2_15:
	add.s32 	%r58, %r13, 4;
	setp.gt.s32 	%p30, %r58, -1;
	setp.lt.s32 	%p31, %r58, %r28;
	and.pred  	%p32, %p30, %p31;
	and.pred  	%p33, %p32, %p1;
	not.pred 	%p34, %p33;
	@%p34 bra 	$L__BB2_17;
	ld.global.nc.f32 	%f53, [%rd3+16];
	ld.global.nc.f32 	%f54, [%rd4+16];
	fma.rn.f32 	%f81, %f53, %f54, %f81;
$L__BB2_17:
	add.s32 	%r59, %r13, 5;
	setp.gt.s32 	%p35, %r59, -1;
	setp.lt.s32 	%p36, %r59, %r28;
	and.pred  	%p37, %p35, %p36;
	and.pred  	%p38, %p37, %p1;
	not.pred 	%p39, %p38;
	@%p39 bra 	$L__BB2_19;
	ld.global.nc.f32 	%f55, [%rd3+20];
	ld.global.nc.f32 	%f56, [%rd4+20];
	fma.rn.f32 	%f81, %f55, %f56, %f81;
$L__BB2_19:
	add.s32 	%r60, %r13, 6;
	setp.gt.s32 	%p40, %r60, -1;
	setp.lt.s32 	%p41, %r60, %r28;
	and.pred  	%p42, %p40, %p41;
	and.pred  	%p43, %p42, %p1;
	not.pred 	%p44, %p43;
	@%p44 bra 	$L__BB2_21;
	ld.global.nc.f32 	%f57, [%rd3+24];
	ld.global.nc.f32 	%f58, [%rd4+24];
	fma.rn.f32 	%f81, %f57, %f58, %f81;
$L__BB2_21:
	add.s32 	%r61, %r13, 7;
	setp.gt.s32 	%p45, %r61, -1;
	setp.lt.s32 	%p46, %r61, %r28;
	and.pred  	%p47, %p45, %p46;
	and.pred  	%p48, %p47, %p1;
	not.pred 	%p49, %p48;
	@%p49 bra 	$L__BB2_23;
	ld.global.nc.f32 	%f59, [%rd3+28];
	ld.global.nc.f32 	%f60, [%rd4+28];
	fma.rn.f32 	%f81, %f59, %f60, %f81;
$L__BB2_23:
	add.s32 	%r78, %r78, 8;
	setp.ne.s32 	%p50, %r78, %r5;
	mov.u32 	%r80, %r5;
	@%p50 bra 	$L__BB2_7;
$L__BB2_24:
	setp.eq.s32 	%p51, %r4, 0;
	@%p51 bra 	$L__BB2_45;
	add.s32 	%r62, %r4, -1;
	setp.lt.u32 	%p52, %r62, 3;
	@%p52 bra 	$L__BB2_35;
	add.s32 	%r16, %r3, %r80;
	setp.gt.s32 	%p53, %r16, -1;
	setp.lt.s32 	%p54, %r16, %r28;
	and.pred  	%p55, %p53, %p54;
	and.pred  	%p56, %p55, %p1;
	add.s32 	%r63, %r16, %r10;
	mul.wide.s32 	%rd14, %r63, 4;
	add.s64 	%rd5, %rd2, %rd14;
	add.s32 	%r64, %r80, %r11;
	mul.wide.s32 	%rd15, %r64, 4;
	add.s64 	%rd6, %rd1, %rd15;
	not.pred 	%p57, %p56;
	@%p57 bra 	$L__BB2_28;
	ld.global.nc.f32 	%f62, [%rd5];
	ld.global.nc.f32 	%f63, [%rd6];
	fma.rn.f32 	%f81, %f62, %f63, %f81;
$L__BB2_28:
	add.s32 	%r65, %r16, 1;
	setp.gt.s32 	%p58, %r65, -1;
	setp.lt.s32 	%p59, %r65, %r28;
	and.pred  	%p60, %p58, %p59;
	and.pred  	%p61, %p60, %p1;
	not.pred 	%p62, %p61;
	@%p62 bra 	$L__BB2_30;
	ld.global.nc.f32 	%f64, [%rd5+4];
	ld.global.nc.f32 	%f65, [%rd6+4];
	fma.rn.f32 	%f81, %f64, %f65, %f81;
$L__BB2_30:
	add.s32 	%r66, %r16, 2;
	setp.gt.s32 	%p63, %r66, -1;
	setp.lt.s32 	%p64, %r66, %r28;
	and.pred  	%p65, %p63, %p64;
	and.pred  	%p66, %p65, %p1;
	not.pred 	%p67, %p66;
	@%p67 bra 	$L__BB2_32;
	ld.global.nc.f32 	%f66, [%rd5+8];
	ld.global.nc.f32 	%f67, [%rd6+8];
	fma.rn.f32 	%f81, %f66, %f67, %f81;
$L__BB2_32:
	add.s32 	%r67, %r16, 3;
	setp.gt.s32 	%p68, %r67, -1;
	setp.lt.s32 	%p69, %r67, %r28;
	and.pred  	%p70, %p68, %p69;
	and.pred  	%p71, %p70, %p1;
	not.pred 	%p72, %p71;
	@%p72 bra 	$L__BB2_34;
	ld.global.nc.f32 	%f68, [%rd5+12];
	ld.global.nc.f32 	%f69, [%rd6+12];
	fma.rn.f32 	%f81, %f68, %f69, %f81;
$L__BB2_34:
	add.s32 	%r80, %r80, 4;
$L__BB2_35:
	and.b32  	%r68, %r30, 3;
	setp.eq.s32 	%p73, %r68, 0;
	@%p73 bra 	$L__BB2_45;
	setp.eq.s32 	%p74, %r68, 1;
	@%p74 bra 	$L__BB2_42;
	add.s32 	%r19, %r3, %r80;
	setp.gt.s32 	%p75, %r19, -1;
	setp.lt.s32 	%p76, %r19, %r28;
	and.pred  	%p77, %p75, %p76;
	and.pred  	%p78, %p77, %p1;
	add.s32 	%r69, %r19, %r10;
	mul.wide.s32 	%rd16, %r69, 4;
	add.s64 	%rd7, %rd2, %rd16;
	add.s32 	%r70, %r80, %r11;
	mul.wide.s32 	%rd17, %r70, 4;
	add.s64 	%rd8, %rd1, %rd17;
	not.pred 	%p79, %p78;
	@%p79 bra 	$L__BB2_39;
	ld.global.nc.f32 	%f71, [%rd7];
	ld.global.nc.f32 	%f72, [%rd8];
	fma.rn.f32 	%f81, %f71, %f72, %f81;
$L__BB2_39:
	add.s32 	%r71, %r19, 1;
	setp.gt.s32 	%p80, %r71, -1;
	setp.lt.s32 	%p81, %r71, %r28;
	and.pred  	%p82, %p80, %p81;
	and.pred  	%p83, %p82, %p1;
	not.pred 	%p84, %p83;
	@%p84 bra 	$L__BB2_41;
	ld.global.nc.f32 	%f73, [%rd7+4];
	ld.global.nc.f32 	%f74, [%rd8+4];
	fma.rn.f32 	%f81, %f73, %f74, %f81;
$L__BB2_41:
	add.s32 	%r80, %r80, 2;
$L__BB2_42:
	and.b32  	%r72, %r30, 1;
	setp.eq.b32 	%p85, %r72, 1;
	not.pred 	%p86, %p85;
	@%p86 bra 	$L__BB2_45;
	add.s32 	%r22, %r3, %r80;
	setp.gt.s32 	%p87, %r22, -1;
	setp.lt.s32 	%p88, %r22, %r28;
	and.pred  	%p89, %p87, %p88;
	and.pred  	%p90, %p89, %p1;
	not.pred 	%p91, %p90;
	@%p91 bra 	$L__BB2_45;
	add.s32 	%r73, %r22, %r10;
	mul.wide.s32 	%rd18, %r73, 4;
	add.s64 	%rd19, %rd2, %rd18;
	ld.global.nc.f32 	%f75, [%rd19];
	add.s32 	%r74, %r80, %r11;
	mul.wide.s32 	%rd20, %r74, 4;
	add.s64 	%rd21, %rd1, %rd20;
	ld.global.nc.f32 	%f76, [%rd21];
	fma.rn.f32 	%f81, %f75, %f76, %f81;
$L__BB2_45:
	add.s32 	%r77, %r77, 1;
	setp.ne.s32 	%p92, %r77, %r29;
	@%p92 bra 	$L__BB2_5;
	add.s32 	%r76, %r76, 1;
	setp.ne.s32 	%p93, %r76, %r25;
	@%p93 bra 	$L__BB2_4;
$L__BB2_47:
	ld.param.u64 	%rd25, [_Z17convolutionKernelIfEvPKT_S2_PS0_iiiiii_param_2];
	mad.lo.s32 	%r75, %r26, %r37, %r1;
	cvta.to.global.u64 	%rd22, %rd25;
	mul.wide.s32 	%rd23, %r75, 4;
	add.s64 	%rd24, %rd22, %rd23;
	st.global.f32 	[%rd24], %f81;
$L__BB2_48:
	ret;

}
	// .globl	_Z17convolutionKernelIdEvPKT_S2_PS0_iiiiii
.visible .entry _Z17convolutionKernelIdEvPKT_S2_PS0_iiiiii(
	.param .u64 .ptr .align 1 _Z17convolutionKernelIdEvPKT_S2_PS0_iiiiii_param_0,
	.param .u64 .ptr .align 1 _Z17convolutionKernelIdEvPKT_S2_PS0_iiiiii_param_1,
	.param .u64 .ptr .align 1 _Z17convolutionKernelIdEvPKT_S2_PS0_iiiiii_param_2,
	.param .u32 _Z17convolutionKernelIdEvPKT_S2_PS0_iiiiii_param_3,
	.param .u32 _Z17convolutionKernelIdEvPKT_S2_PS0_iiiiii_param_4,
	.param .u32 _Z17convolutionKernelIdEvPKT_S2_PS0_iiiiii_param_5,
	.param .u32 _Z17convolutionKernelIdEvPKT_S2_PS0_iiiiii_param_6,
	.param .u32 _Z17convolutionKernelIdEvPKT_S2_PS0_iiiiii_param_7,
	.param .u32 _Z17convolutionKernelIdEvPKT_S2_PS0_iiiiii_param_8
)
{
	.reg .pred 	%p<93>;
	.reg .b32 	%r<84>;
	.reg .b64 	%rd<26>;
	.reg .b64 	%fd<103>;

	ld.param.u64 	%rd10, [_Z17convolutionKernelIdEvPKT_S2_PS0_iiiiii_param_0];
	ld.param.u64 	%rd11, [_Z17convolutionKernelIdEvPKT_S2_PS0_iiiiii_param_1];
	ld.param.u32 	%r29, [_Z17convolutionKernelIdEvPKT_S2_PS0_iiiiii_param_3];
	ld.param.u32 	%r30, [_Z17convolutionKernelIdEvPKT_S2_PS0_iiiiii_param_4];
	ld.param.u32 	%r31, [_Z17convolutionKernelIdEvPKT_S2_PS0_iiiiii_param_5];
	ld.param.u32 	%r32, [_Z17convolutionKernelIdEvPKT_S2_PS0_iiiiii_param_6];
	ld.param.u32 	%r33, [_Z17convolutionKernelIdEvPKT_S2_PS0_iiiiii_param_7];
	ld.param.u32 	%r34, [_Z17convolutionKernelIdEvPKT_S2_PS0_iiiiii_param_8];
	cvta.to.global.u64 	%rd1, %rd11;
	cvta.to.global.u64 	%rd2, %rd10;
	mov.u32 	%r35, %tid.x;
	mov.u32 	%r36, %tid.y;
	mov.u32 	%r37, %ctaid.x;
	mov.u32 	%r38, %ctaid.y;
	mov.u32 	%r39, %ntid.x;
	mad.lo.s32 	%r1, %r37, %r39, %r35;
	mov.u32 	%r40, %ntid.y;
	mad.lo.s32 	%r41, %r38, %r40, %r36;
	setp.ge.s32 	%p2, %r1, %r30;
	mul.lo.s32 	%r42, %r32, %r31;
	setp.ge.s32 	%p3, %r41, %r42;
	or.pred  	%p4, %p2, %p3;
	mov.f64 	%fd81, 0d0000000000000000;
	@%p4 bra 	$L__BB3_48;
	setp.lt.s32 	%p5, %r29, 1;
	@%p5 bra 	$L__BB3_47;
	shr.u32 	%r44, %r34, 1;
	rem.s32 	%r45, %r41, %r32;
	sub.s32 	%r3, %r45, %r44;
	min.s32 	%r46, %r33, %r34;
	setp.lt.s32 	%p6, %r46, 1;
	@%p6 bra 	$L__BB3_47;
	and.b32  	%r4, %r34, 7;
	and.b32  	%r5, %r34, 3;
	and.b32  	%r6, %r34, 2147483640;
	and.b32  	%r7, %r34, 1;
	mul.lo.s32 	%r8, %r29, %r1;
	div.s32 	%r48, %r41, %r32;
	shr.u32 	%r49, %r33, 1;
	sub.s32 	%r9, %r48, %r49;
	mov.f64 	%fd81, 0d0000000000000000;
	mov.b32 	%r78, 0;
$L__BB3_4:
	mul.lo.s32 	%r11, %r78, %r31;
	add.s32 	%r51, %r78, %r8;
	mul.lo.s32 	%r12, %r51, %r33;
	mov.b32 	%r79, 0;
$L__BB3_5:
	setp.lt.u32 	%p7, %r34, 8;
	add.s32 	%r53, %r9, %r79;
	setp.gt.s32 	%p8, %r53, -1;
	setp.lt.s32 	%p9, %r53, %r31;
	and.pred  	%p1, %p8, %p9;
	add.s32 	%r54, %r53, %r11;
	mul.lo.s32 	%r14, %r54, %r32;
	add.s32 	%r55, %r12, %r79;
	mul.lo.s32 	%r15, %r55, %r34;
	mov.b32 	%r82, 0;
	@%p7 bra 	$L__BB3_24;
	mov.b32 	%r80, 0;
$L__BB3_7:
	.pragma "nounroll";
	add.s32 	%r17, %r3, %r80;
	setp.gt.s32 	%p10, %r17, -1;
	setp.lt.s32 	%p11, %r17, %r32;
	and.pred  	%p12, %p10, %p11;
	and.pred  	%p13, %p12, %p1;
	add.s32 	%r57, %r17, %r14;
	mul.wide.s32 	%rd12, %r57, 8;
	add.s64 	%rd3, %rd2, %rd12;
	add.s32 	%r58, %r80, %r15;
	mul.wide.s32 	%rd13, %r58, 8;
	add.s64 	%rd4, %rd1, %rd13;
	not.pred 	%p14, %p13;
	@%p14 bra 	$L__BB3_9;
	ld.global.nc.f64 	%fd45, [%rd3];
	ld.global.nc.f64 	%fd46, [%rd4];
	fma.rn.f64 	%fd81, %fd45, %fd46, %fd81;
$L__BB3_9:
	add.s32 	%r59, %r17, 1;
	setp.gt.s32 	%p15, %r59, -1;
	setp.lt.s32 	%p16, %r59, %r32;
	and.pred  	%p17, %p15, %p16;
	and.pred  	%p18, %p17, %p1;
	not.pred 	%p19, %p18;
	@%p19 bra 	$L__BB3_11;
	ld.global.nc.f64 	%fd47, [%rd3+8];
	ld.global.nc.f64 	%fd48, [%rd4+8];
	fma.rn.f64 	%fd81, %fd47, %fd48, %fd81;
$L__BB3_11:
	add.s32 	%r60, %r17, 2;
	setp.gt.s32 	%p20, %r60, -1;
	setp.lt.s32 	%p21, %r60, %r32;
	and.pred  	%p22, %p20, %p21;
	and.pred  	%p23, %p22, %p1;
	not.pred 	%p24, %p23;
	@%p24 bra 	$L__BB3_13;
	ld.global.nc.f64 	%fd49, [%rd3+16];
	ld.global.nc.f64 	%fd50, [%rd4+16];
	fma.rn.f64 	%fd81, %fd49, %fd50, %fd81;
$L__BB3_13:
	add.s32 	%r61, %r17, 3;
	setp.gt.s32 	%p25, %r61, -1;
	setp.lt.s32 	%p26, %r61, %r32;
	and.pred  	%p27, %p25, %p26;
	and.pred  	%p28, %p27, %p1;
	not.pred 	%p29, %p28;
	@%p29 bra 	$L__BB3_15;
	ld.global.nc.f64 	%fd51, [%rd3+24];
	ld.global.nc.f64 	%fd52, [%rd4+24];
	fma.rn.f64 	%fd81, %fd51, %fd52, %fd81;
$L__BB3_15:
	add.s32 	%r62, %r17, 4;
	setp.gt.s32 	%p30, %r62, -1;
	setp.lt.s32 	%p31, %r62, %r32;
	and.pred  	%p32, %p30, %p31;
	and.pred  	%p33, %p32, %p1;
	not.pred 	%p34, %p33;
	@%p34 bra 	$L__BB3_17;
	ld.global.nc.f64 	%fd53, [%rd3+32];
	ld.global.nc.f64 	%fd54, [%rd4+32];
	fma.rn.f64 	%fd81, %fd53, %fd54, %fd81;
$L__BB3_17:
	add.s32 	%r63, %r17, 5;
	setp.gt.s32 	%p35, %r63, -1;
	setp.lt.s32 	%p36, %r63, %r32;
	and.pred  	%p37, %p35, %p36;
	and.pred  	%p38, %p37, %p1;
	not.pred 	%p39, %p38;
	@%p39 bra 	$L__BB3_19;
	ld.global.nc.f64 	%fd55, [%rd3+40];
	ld.global.nc.f64 	%fd56, [%rd4+40];
	fma.rn.f64 	%fd81, %fd55, %fd56, %fd81;
$L__BB3_19:
	add.s32 	%r64, %r17, 6;
	setp.gt.s32 	%p40, %r64, -1;
	setp.lt.s32 	%p41, %r64, %r32;
	and.pred  	%p42, %p40, %p41;
	and.pred  	%p43, %p42, %p1;
	not.pred 	%p44, %p43;
	@%p44 bra 	$L__BB3_21;
	ld.global.nc.f64 	%fd57, [%rd3+48];
	ld.global.nc.f64 	%fd58, [%rd4+48];
	fma.rn.f64 	%fd81, %fd57, %fd58, %fd81;
$L__BB3_21:
	add.s32 	%r65, %r17, 7;
	setp.gt.s32 	%p45, %r65, -1;
	setp.lt.s32 	%p46, %r65, %r32;
	and.pred  	%p47, %p45, %p46;
	and.pred  	%p48, %p47, %p1;
	not.pred 	%p49, %p48;
	@%p49 bra 	$L__BB3_23;
	ld.global.nc.f64 	%fd59, [%rd3+56];
	ld.global.nc.f64 	%fd60, [%rd4+56];
	fma.rn.f64 	%fd81, %fd59, %fd60, %fd81;
$L__BB3_23:
	add.s32 	%r80, %r80, 8;
	setp.ne.s32 	%p50, %r80, %r6;
	mov.u32 	%r82, %r6;
	@%p50 bra 	$L__BB3_7;
$L__BB3_24:
	setp.eq.s32 	%p51, %r4, 0;
	@%p51 bra 	$L__BB3_45;
	add.s32 	%r66, %r4, -1;
	setp.lt.u32 	%p52, %r66, 3;
	@%p52 bra 	$L__BB3_35;
	add.s32 	%r20, %r3, %r82;
	setp.gt.s32 	%p53, %r20, -1;
	setp.lt.s32 	%p54, %r20, %r32;
	and.pred  	%p55, %p53, %p54;
	and.pred  	%p56, %p55, %p1;
	add.s32 	%r67, %r20, %r14;
	mul.wide.s32 	%rd14, %r67, 8;
	add.s64 	%rd5, %rd2, %rd14;
	add.s32 	%r68, %r82, %r15;
	mul.wide.s32 	%rd15, %r68, 8;
	add.s64 	%rd6, %rd1, %rd15;
	not.pred 	%p57, %p56;
	@%p57 bra 	$L__BB3_28;
	ld.global.nc.f64 	%fd62, [%rd5];
	ld.global.nc.f64 	%fd63, [%rd6];
	fma.rn.f64 	%fd81, %fd62, %fd63, %fd81;
$L__BB3_28:
	add.s32 	%r69, %r20, 1;
	setp.gt.s32 	%p58, %r69, -1;
	setp.lt.s32 	%p59, %r69, %r32;
	and.pred  	%p60, %p58, %p59;
	and.pred  	%p61, %p60, %p1;
	not.pred 	%p62, %p61;
	@%p62 bra 	$L__BB3_30;
	ld.global.nc.f64 	%fd64, [%rd5+8];
	ld.global.nc.f64 	%fd65, [%rd6+8];
	fma.rn.f64 	%fd81, %fd64, %fd65, %fd81;
$L__BB3_30:
	add.s32 	%r70, %r20, 2;
	setp.gt.s32 	%p63, %r70, -1;
	setp.lt.s32 	%p64, %r70, %r32;
	and.pred  	%p65, %p63, %p64;
	and.pred  	%p66, %p65, %p1;
	not.pred 	%p67, %p66;
	@%p67 bra 	$L__BB3_32;
	ld.global.nc.f64 	%fd66, [%rd5+16];
	ld.global.nc.f64 	%fd67, [%rd6+16];
	fma.rn.f64 	%fd81, %fd66, %fd67, %fd81;
$L__BB3_32:
	add.s32 	%r71, %r20, 3;
	setp.gt.s32 	%p68, %r71, -1;
	setp.lt.s32 	%p69, %r71, %r32;
	and.pred  	%p70, %p68, %p69;
	and.pred  	%p71, %p70, %p1;
	not.pred 	%p72, %p71;
	@%p72 bra 	$L__BB3_34;
	ld.global.nc.f64 	%fd68, [%rd5+24];
	ld.global.nc.f64 	%fd69, [%rd6+24];
	fma.rn.f64 	%fd81, %fd68, %fd69, %fd81;
$L__BB3_34:
	add.s32 	%r82, %r82, 4;
$L__BB3_35:
	setp.eq.s32 	%p73, %r5, 0;
	@%p73 bra 	$L__BB3_45;
	setp.eq.s32 	%p74, %r5, 1;
	@%p74 bra 	$L__BB3_42;
	add.s32 	%r23, %r3, %r82;
	setp.gt.s32 	%p75, %r23, -1;
	setp.lt.s32 	%p76, %r23, %r32;
	and.pred  	%p77, %p75, %p76;
	and.pred  	%p78, %p77, %p1;
	add.s32 	%r72, %r23, %r14;
	mul.wide.s32 	%rd16, %r72, 8;
	add.s64 	%rd7, %rd2, %rd16;
	add.s32 	%r73, %r82, %r15;
	mul.wide.s32 	%rd17, %r73, 8;
	add.s64 	%rd8, %rd1, %rd17;
	not.pred 	%p79, %p78;
	@%p79 bra 	$L__BB3_39;
	ld.global.nc.f64 	%fd71, [%rd7];
	ld.global.nc.f64 	%fd72, [%rd8];
	fma.rn.f64 	%fd81, %fd71, %fd72, %fd81;
$L__BB3_39:
	add.s32 	%r74, %r23, 1;
	setp.gt.s32 	%p80, %r74, -1;
	setp.lt.s32 	%p81, %r74, %r32;
	and.pred  	%p82, %p80, %p81;
	and.pred  	%p83, %p82, %p1;
	not.pred 	%p84, %p83;
	@%p84 bra 	$L__BB3_41;
	ld.global.nc.f64 	%fd73, [%rd7+8];
	ld.global.nc.f64 	%fd74, [%rd8+8];
	fma.rn.f64 	%fd81, %fd73, %fd74, %fd81;
$L__BB3_41:
	add.s32 	%r82, %r82, 2;
$L__BB3_42:
	setp.eq.s32 	%p85, %r7, 0;
	@%p85 bra 	$L__BB3_45;
	add.s32 	%r26, %r3, %r82;
	setp.gt.s32 	%p86, %r26, -1;
	setp.lt.s32 	%p87, %r26, %r32;
	and.pred  	%p88, %p86, %p87;
	and.pred  	%p89, %p88, %p1;
	not.pred 	%p90, %p89;
	@%p90 bra 	$L__BB3_45;
	add.s32 	%r75, %r26, %r14;
	mul.wide.s32 	%rd18, %r75, 8;
	add.s64 	%rd19, %rd2, %rd18;
	ld.global.nc.f64 	%fd75, [%rd19];
	add.s32 	%r76, %r82, %r15;
	mul.wide.s32 	%rd20, %r76, 8;
	add.s64 	%rd21, %rd1, %rd20;
	ld.global.nc.f64 	%fd76, [%rd21];
	fma.rn.f64 	%fd81, %fd75, %fd76, %fd81;
$L__BB3_45:
	add.s32 	%r79, %r79, 1;
	setp.ne.s32 	%p91, %r79, %r33;
	@%p91 bra 	$L__BB3_5;
	add.s32 	%r78, %r78, 1;
	setp.ne.s32 	%p92, %r78, %r29;
	@%p92 bra 	$L__BB3_4;
$L__BB3_47:
	ld.param.u64 	%rd25, [_Z17convolutionKernelIdEvPKT_S2_PS0_iiiiii_param_2];
	mad.lo.s32 	%r77, %r30, %r41, %r1;
	cvta.to.global.u64 	%rd22, %rd25;
	mul.wide.s32 	%rd23, %r77, 8;
	add.s64 	%rd24, %rd22, %rd23;
	st.global.f64 	[%rd24], %fd81;
$L__BB3_48:
	ret;

}


// ===== COMPILED SASS (sm_100) =====

	.target	sm_100

	.elftype	@"ET_EXEC"


//--------------------- .note.nv.tkinfo           --------------------------
	.section	.note.nv.tkinfo,"",@"SHT_NOTE"
	.sectionflags	@"SHF_NOTE_NV_TKINFO"
	.tkinfo
        /*0018*/ 	.word	0x00000002
        /*0030*/ 	.string	""
        /*0030*/ 	.string	"ptxas"
        /*0030*/ 	.string	"Cuda compilation tools, release 13.0, V13.0.88"
        /*0030*/ 	.string	"Build cuda_13.0.r13.0/compiler.36424714_0"
        /*0030*/ 	.string	"-arch sm_100 -m 64 "



//--------------------- .note.nv.cuinfo           --------------------------
	.section	.note.nv.cuinfo,"",@"SHT_NOTE"
	.sectionflags	@"SHF_NOTE_NV_CUINFO"
        /*0018*/ 	.short	0x0002
        /*001a*/ 	.short	0x0064
        /*001c*/ 	.short	0x0082
	.zero		2


//--------------------- .nv.info                  --------------------------
	.section	.nv.info,"",@"SHT_CUDA_INFO"
	.align	4


	//----- nvinfo : EIATTR_REGCOUNT
	.align		4
        /*0000*/ 	.byte	0x04, 0x2f
        /*0002*/ 	.short	(.L_1 - .L_0)
	.align		4
.L_0:
        /*0004*/ 	.word	index@(_Z17convolutionKernelI6__halfEvPKT_S3_PS1_iiiiii)
        /*0008*/ 	.word	0x00000019


	//----- nvinfo : EIATTR_FRAME_SIZE
	.align		4
.L_1:
        /*000c*/ 	.byte	0x04, 0x11
        /*000e*/ 	.short	(.L_3 - .L_2)
	.align		4
.L_2:
        /*0010*/ 	.word	index@(_Z17convolutionKernelI6__halfEvPKT_S3_PS1_iiiiii)
        /*0014*/ 	.word	0x00000000


	//----- nvinfo : EIATTR_REGCOUNT
	.align		4
.L_3:
        /*0018*/ 	.byte	0x04, 0x2f
        /*001a*/ 	.short	(.L_5 - .L_4)
	.align		4
.L_4:
        /*001c*/ 	.word	index@(_Z17convolutionKernelI13__nv_bfloat16EvPKT_S3_PS1_iiiiii)
        /*0020*/ 	.word	0x00000019


	//----- nvinfo : EIATTR_FRAME_SIZE
	.align		4
.L_5:
        /*0024*/ 	.byte	0x04, 0x11
        /*0026*/ 	.short	(.L_7 - .L_6)
	.align		4
.L_6:
        /*0028*/ 	.word	index@(_Z17convolutionKernelI13__nv_bfloat16EvPKT_S3_PS1_iiiiii)
        /*002c*/ 	.word	0x00000000


	//----- nvinfo : EIATTR_REGCOUNT
	.align		4
.L_7:
        /*0030*/ 	.byte	0x04, 0x2f
        /*0032*/ 	.short	(.L_9 - .L_8)
	.align		4
.L_8:
        /*0034*/ 	.word	index@(_Z17convolutionKernelIfEvPKT_S2_PS0_iiiiii)
        /*0038*/ 	.word	0x0000001a


	//----- nvinfo : EIATTR_FRAME_SIZE
	.align		4
.L_9:
        /*003c*/ 	.byte	0x04, 0x11
        /*003e*/ 	.short	(.L_11 - .L_10)
	.align		4
.L_10:
        /*0040*/ 	.word	index@(_Z17convolutionKernelIfEvPKT_S2_PS0_iiiiii)
        /*0044*/ 	.word	0x00000000


	//----- nvinfo : EIATTR_REGCOUNT
	.align		4
.L_11:
        /*0048*/ 	.byte	0x04, 0x2f
        /*004a*/ 	.short	(.L_13 - .L_12)
	.align		4
.L_12:
        /*004c*/ 	.word	index@(_Z17convolutionKernelIdEvPKT_S2_PS0_iiiiii)
        /*0050*/ 	.word	0x0000001e


	//----- nvinfo : EIATTR_FRAME_SIZE
	.align		4
.L_13:
        /*0054*/ 	.byte	0x04, 0x11
        /*0056*/ 	.short	(.L_15 - .L_14)
	.align		4
.L_14:
        /*0058*/ 	.word	index@(_Z17convolutionKernelIdEvPKT_S2_PS0_iiiiii)
        /*005c*/ 	.word	0x00000000


	//----- nvinfo : EIATTR_MIN_STACK_SIZE
	.align		4
.L_15:
        /*0060*/ 	.byte	0x04, 0x12
        /*0062*/ 	.short	(.L_17 - .L_16)
	.align		4
.L_16:
        /*0064*/ 	.word	index@(_Z17convolutionKernelIdEvPKT_S2_PS0_iiiiii)
        /*0068*/ 	.word	0x00000000


	//----- nvinfo : EIATTR_MIN_STACK_SIZE
	.align		4
.L_17:
        /*006c*/ 	.byte	0x04, 0x12
        /*006e*/ 	.short	(.L_19 - .L_18)
	.align		4
.L_18:
        /*0070*/ 	.word	index@(_Z17convolutionKernelIfEvPKT_S2_PS0_iiiiii)
        /*0074*/ 	.word	0x00000000


	//----- nvinfo : EIATTR_MIN_STACK_SIZE
	.align		4
.L_19:
        /*0078*/ 	.byte	0x04, 0x12
        /*007a*/ 	.short	(.L_21 - .L_20)
	.align		4
.L_20:
        /*007c*/ 	.word	index@(_Z17convolutionKernelI13__nv_bfloat16EvPKT_S3_PS1_iiiiii)
        /*0080*/ 	.word	0x00000000


	//----- nvinfo : EIATTR_MIN_STACK_SIZE
	.align		4
.L_21:
        /*0084*/ 	.byte	0x04, 0x12
        /*0086*/ 	.short	(.L_23 - .L_22)
	.align		4
.L_22:
        /*0088*/ 	.word	index@(_Z17convolutionKernelI6__halfEvPKT_S3_PS1_iiiiii)
        /*008c*/ 	.word	0x00000000
.L_23:


//--------------------- .nv.compat                --------------------------
	.section	.nv.compat,"",@"SHT_CUDA_COMPAT_INFO"
	.align	4
        /*0000*/ 	.byte	0x02, 0x09, 0x00, 0x00, 0x02, 0x02, 0x01, 0x00, 0x02, 0x05, 0x05, 0x00, 0x03, 0x07, 0x01, 0x01
        /*0010*/ 	.byte	0x02, 0x03, 0x00, 0x00, 0x02, 0x06, 0x01, 0x00, 0x04, 0x0b, 0x08, 0x00, 0x01, 0x00, 0x00, 0x00
        /*0020*/ 	.byte	0x00, 0x00, 0x00, 0x00


//--------------------- .nv.info._Z17convolutionKernelIdEvPKT_S2_PS0_iiiiii --------------------------
	.section	.nv.info._Z17convolutionKernelIdEvPKT_S2_PS0_iiiiii,"",@"SHT_CUDA_INFO"
	.sectionflags	@""
	.align	4


	//----- nvinfo : EIATTR_CUDA_API_VERSION
	.align		4
        /*0000*/ 	.byte	0x04, 0x37
        /*0002*/ 	.short	(.L_25 - .L_24)
.L_24:
        /*0004*/ 	.word	0x00000082


	//----- nvinfo : EIATTR_KPARAM_INFO
	.align		4
.L_25:
        /*0008*/ 	.byte	0x04, 0x17
        /*000a*/ 	.short	(.L_27 - .L_26)
.L_26:
        /*000c*/ 	.word	0x00000000
        /*0010*/ 	.short	0x0008
        /*0012*/ 	.short	0x002c
        /*0014*/ 	.byte	0x00, 0xf0, 0x11, 0x00


	//----- nvinfo : EIATTR_KPARAM_INFO
	.align		4
.L_27:
        /*0018*/ 	.byte	0x04, 0x17
        /*001a*/ 	.short	(.L_29 - .L_28)
.L_28:
        /*001c*/ 	.word	0x00000000
        /*0020*/ 	.short	0x0007
        /*0022*/ 	.short	0x0028
        /*0024*/ 	.byte	0x00, 0xf0, 0x11, 0x00


	//----- nvinfo : EIATTR_KPARAM_INFO
	.align		4
.L_29:
        /*0028*/ 	.byte	0x04, 0x17
        /*002a*/ 	.short	(.L_31 - .L_30)
.L_30:
        /*002c*/ 	.word	0x00000000
        /*0030*/ 	.short	0x0006
        /*0032*/ 	.short	0x0024
        /*0034*/ 	.byte	0x00, 0xf0, 0x11, 0x00


	//----- nvinfo : EIATTR_KPARAM_INFO
	.align		4
.L_31:
        /*0038*/ 	.byte	0x04, 0x17
        /*003a*/ 	.short	(.L_33 - .L_32)
.L_32:
        /*003c*/ 	.word	0x00000000
        /*0040*/ 	.short	0x0005
        /*0042*/ 	.short	0x0020
        /*0044*/ 	.byte	0x00, 0xf0, 0x11, 0x00


	//----- nvinfo : EIATTR_KPARAM_INFO
	.align		4
.L_33:
        /*0048*/ 	.byte	0x04, 0x17
        /*004a*/ 	.short	(.L_35 - .L_34)
.L_34:
        /*004c*/ 	.word	0x00000000
        /*0050*/ 	.short	0x0004
        /*0052*/ 	.short	0x001c
        /*0054*/ 	.byte	0x00, 0xf0, 0x11, 0x00


	//----- nvinfo : EIATTR_KPARAM_INFO
	.align		4
.L_35:
        /*0058*/ 	.byte	0x04, 0x17
        /*005a*/ 	.short	(.L_37 - .L_36)
.L_36:
        /*005c*/ 	.word	0x00000000
        /*0060*/ 	.short	0x0003
        /*0062*/ 	.short	0x0018
        /*0064*/ 	.byte	0x00, 0xf0, 0x11, 0x00


	//----- nvinfo : EIATTR_KPARAM_INFO
	.align		4
.L_37:
        /*0068*/ 	.byte	0x04, 0x17
        /*006a*/ 	.short	(.L_39 - .L_38)
.L_38:
        /*006c*/ 	.word	0x00000000
        /*0070*/ 	.short	0x0002
        /*0072*/ 	.short	0x0010
        /*0074*/ 	.byte	0x00, 0xf5, 0x21, 0x00


	//----- nvinfo : EIATTR_KPARAM_INFO
	.align		4
.L_39:
        /*0078*/ 	.byte	0x04, 0x17
        /*007a*/ 	.short	(.L_41 - .L_40)
.L_40:
        /*007c*/ 	.word	0x00000000
        /*0080*/ 	.short	0x0001
        /*0082*/ 	.short	0x0008
        /*0084*/ 	.byte	0x00, 0xf5, 0x21, 0x00


	//----- nvinfo : EIATTR_KPARAM_INFO
	.align		4
.L_41:
        /*0088*/ 	.byte	0x04, 0x17
        /*008a*/ 	.short	(.L_43 - .L_42)
.L_42:
        /*008c*/ 	.word	0x00000000
        /*0090*/ 	.short	0x0000
        /*0092*/ 	.short	0x0000
        /*0094*/ 	.byte	0x00, 0xf5, 0x21, 0x00


	//----- nvinfo : EIATTR_SPARSE_MMA_MASK
	.align		4
.L_43:
        /*0098*/ 	.byte	0x03, 0x50
        /*009a*/ 	.short	0x0000


	//----- nvinfo : EIATTR_MAXREG_COUNT
	.align		4
        /*009c*/ 	.byte	0x03, 0x1b
        /*009e*/ 	.short	0x00ff


	//----- nvinfo : EIATTR_MERCURY_ISA_VERSION
	.align		4
        /*00a0*/ 	.byte	0x03, 0x5f
        /*00a2*/ 	.short	0x0101


	//----- nvinfo : EIATTR_VRC_CTA_INIT_COUNT
	.align		4
        /*00a4*/ 	.byte	0x02, 0x4a
	.zero		1
	.zero		1


	//----- nvinfo : EIATTR_EXIT_INSTR_OFFSETS
	.align		4
        /*00a8*/ 	.byte	0x04, 0x1c
        /*00aa*/ 	.short	(.L_45 - .L_44)


	//   ....[0]....
.L_44:
        /*00ac*/ 	.word	0x000000e0


	//   ....[1]....
        /*00b0*/ 	.word	0x00000f60


	//----- nvinfo : EIATTR_CRS_STACK_SIZE
	.align		4
.L_45:
        /*00b4*/ 	.byte	0x04, 0x1e
        /*00b6*/ 	.short	(.L_47 - .L_46)
.L_46:
        /*00b8*/ 	.word	0x00000000


	//----- nvinfo : EIATTR_CBANK_PARAM_SIZE
	.align		4
.L_47:
        /*00bc*/ 	.byte	0x03, 0x19
        /*00be*/ 	.short	0x0030


	//----- nvinfo : EIATTR_PARAM_CBANK
	.align		4
        /*00c0*/ 	.byte	0x04, 0x0a
        /*00c2*/ 	.short	(.L_49 - .L_48)
	.align		4
.L_48:
        /*00c4*/ 	.word	index@(.nv.constant0._Z17convolutionKernelIdEvPKT_S2_PS0_iiiiii)
        /*00c8*/ 	.short	0x0380
        /*00ca*/ 	.short	0x0030


	//----- nvinfo : EIATTR_SW_WAR
	.align		4
.L_49:
        /*00cc*/ 	.byte	0x04, 0x36
        /*00ce*/ 	.short	(.L_51 - .L_50)
.L_50:
        /*00d0*/ 	.word	0x00000008
.L_51:


//--------------------- .nv.info._Z17convolutionKernelIfEvPKT_S2_PS0_iiiiii --------------------------
	.section	.nv.info._Z17convolutionKernelIfEvPKT_S2_PS0_iiiiii,"",@"SHT_CUDA_INFO"
	.sectionflags	@""
	.align	4


	//----- nvinfo : EIATTR_CUDA_API_VERSION
	.align		4
        /*0000*/ 	.byte	0x04, 0x37
        /*0002*/ 	.short	(.L_53 - .L_52)
.L_52:
        /*0004*/ 	.word	0x00000082


	//----- nvinfo : EIATTR_KPARAM_INFO
	.align		4
.L_53:
        /*0008*/ 	.byte	0x04, 0x17
        /*000a*/ 	.short	(.L_55 - .L_54)
.L_54:
        /*000c*/ 	.word	0x00000000
        /*0010*/ 	.short	0x0008
        /*0012*/ 	.short	0x002c
        /*0014*/ 	.byte	0x00, 0xf0, 0x11, 0x00


	//----- nvinfo : EIATTR_KPARAM_INFO
	.align		4
.L_55:
        /*0018*/ 	.byte	0x04, 0x17
        /*001a*/ 	.short	(.L_57 - .L_56)
.L_56:
        /*001c*/ 	.word	0x00000000
        /*0020*/ 	.short	0x0007
        /*0022*/ 	.short	0x0028
        /*0024*/ 	.byte	0x00, 0xf0, 0x11, 0x00


	//----- nvinfo : EIATTR_KPARAM_INFO
	.align		4
.L_57:
        /*0028*/ 	.byte	0x04, 0x17
        /*002a*/ 	.short	(.L_59 - .L_58)
.L_58:
        /*002c*/ 	.word	0x00000000
        /*0030*/ 	.short	0x0006
        /*0032*/ 	.short	0x0024
        /*0034*/ 	.byte	0x00, 0xf0, 0x11, 0x00


	//----- nvinfo : EIATTR_KPARAM_INFO
	.align		4
.L_59:
        /*0038*/ 	.byte	0x04, 0x17
        /*003a*/ 	.short	(.L_61 - .L_60)
.L_60:
        /*003c*/ 	.word	0x00000000
        /*0040*/ 	.short	0x0005
        /*0042*/ 	.short	0x0020
        /*0044*/ 	.byte	0x00, 0xf0, 0x11, 0x00


	//----- nvinfo : EIATTR_KPARAM_INFO
	.align		4
.L_61:
        /*0048*/ 	.byte	0x04, 0x17
        /*004a*/ 	.short	(.L_63 - .L_62)
.L_62:
        /*004c*/ 	.word	0x00000000
        /*0050*/ 	.short	0x0004
        /*0052*/ 	.short	0x001c
        /*0054*/ 	.byte	0x00, 0xf0, 0x11, 0x00


	//----- nvinfo : EIATTR_KPARAM_INFO
	.align		4
.L_63:
        /*0058*/ 	.byte	0x04, 0x17
        /*005a*/ 	.short	(.L_65 - .L_64)
.L_64:
        /*005c*/ 	.word	0x00000000
        /*0060*/ 	.short	0x0003
        /*0062*/ 	.short	0x0018
        /*0064*/ 	.byte	0x00, 0xf0, 0x11, 0x00


	//----- nvinfo : EIATTR_KPARAM_INFO
	.align		4
.L_65:
        /*0068*/ 	.byte	0x04, 0x17
        /*006a*/ 	.short	(.L_67 - .L_66)
.L_66:
        /*006c*/ 	.word	0x00000000
        /*0070*/ 	.short	0x0002
        /*0072*/ 	.short	0x0010
        /*0074*/ 	.byte	0x00, 0xf5, 0x21, 0x00


	//----- nvinfo : EIATTR_KPARAM_INFO
	.align		4
.L_67:
        /*0078*/ 	.byte	0x04, 0x17
        /*007a*/ 	.short	(.L_69 - .L_68)
.L_68:
        /*007c*/ 	.word	0x00000000
        /*0080*/ 	.short	0x0001
        /*0082*/ 	.short	0x0008
        /*0084*/ 	.byte	0x00, 0xf5, 0x21, 0x00


	//----- nvinfo : EIATTR_KPARAM_INFO
	.align		4
.L_69:
        /*0088*/ 	.byte	0x04, 0x17
        /*008a*/ 	.short	(.L_71 - .L_70)
.L_70:
        /*008c*/ 	.word	0x00000000
        /*0090*/ 	.short	0x0000
        /*0092*/ 	.short	0x0000
        /*0094*/ 	.byte	0x00, 0xf5, 0x21, 0x00


	//----- nvinfo : EIATTR_SPARSE_MMA_MASK
	.align		4
.L_71:
        /*0098*/ 	.byte	0x03, 0x50
        /*009a*/ 	.short	0x0000


	//----- nvinfo : EIATTR_MAXREG_COUNT
	.align		4
        /*009c*/ 	.byte	0x03, 0x1b
        /*009e*/ 	.short	0x00ff


	//----- nvinfo : EIATTR_MERCURY_ISA_VERSION
	.align		4
        /*00a0*/ 	.byte	0x03, 0x5f
        /*00a2*/ 	.short	0x0101


	//----- nvinfo : EIATTR_VRC_CTA_INIT_COUNT
	.align		4
        /*00a4*/ 	.byte	0x02, 0x4a
	.zero		1
	.zero		1


	//----- nvinfo : EIATTR_EXIT_INSTR_OFFSETS
	.align		4
        /*00a8*/ 	.byte	0x04, 0x1c
        /*00aa*/ 	.short	(.L_73 - .L_72)


	//   ....[0]....
.L_72:
        /*00ac*/ 	.word	0x000000e0


	//   ....[1]....
        /*00b0*/ 	.word	0x00000f50


	//----- nvinfo : EIATTR_CRS_STACK_SIZE
	.align		4
.L_73:
        /*00b4*/ 	.byte	0x04, 0x1e
        /*00b6*/ 	.short	(.L_75 - .L_74)
.L_74:
        /*00b8*/ 	.word	0x00000000


	//----- nvinfo : EIATTR_CBANK_PARAM_SIZE
	.align		4
.L_75:
        /*00bc*/ 	.byte	0x03, 0x19
        /*00be*/ 	.short	0x0030


	//----- nvinfo : EIATTR_PARAM_CBANK
	.align		4
        /*00c0*/ 	.byte	0x04, 0x0a
        /*00c2*/ 	.short	(.L_77 - .L_76)
	.align		4
.L_76:
        /*00c4*/ 	.word	index@(.nv.constant0._Z17convolutionKernelIfEvPKT_S2_PS0_iiiiii)
        /*00c8*/ 	.short	0x0380
        /*00ca*/ 	.short	0x0030


	//----- nvinfo : EIATTR_SW_WAR
	.align		4
.L_77:
        /*00cc*/ 	.byte	0x04, 0x36
        /*00ce*/ 	.short	(.L_79 - .L_78)
.L_78:
        /*00d0*/ 	.word	0x00000008
.L_79:


//--------------------- .nv.info._Z17convolutionKernelI13__nv_bfloat16EvPKT_S3_PS1_iiiiii --------------------------
	.section	.nv.info._Z17convolutionKernelI13__nv_bfloat16EvPKT_S3_PS1_iiiiii,"",@"SHT_CUDA_INFO"
	.sectionflags	@""
	.align	4


	//----- nvinfo : EIATTR_CUDA_API_VERSION
	.align		4
        /*0000*/ 	.byte	0x04, 0x37
        /*0002*/ 	.short	(.L_81 - .L_80)
.L_80:
        /*0004*/ 	.word	0x00000082


	//----- nvinfo : EIATTR_KPARAM_INFO
	.align		4
.L_81:
        /*0008*/ 	.byte	0x04, 0x17
        /*000a*/ 	.short	(.L_83 - .L_82)
.L_82:
        /*000c*/ 	.word	0x00000000
        /*0010*/ 	.short	0x0008
        /*0012*/ 	.short	0x002c
        /*0014*/ 	.byte	0x00, 0xf0, 0x11, 0x00


	//----- nvinfo : EIATTR_KPARAM_INFO
	.align		4
.L_83:
        /*0018*/ 	.byte	0x04, 0x17
        /*001a*/ 	.short	(.L_85 - .L_84)
.L_84:
        /*001c*/ 	.word	0x00000000
        /*0020*/ 	.short	0x0007
        /*0022*/ 	.short	0x0028
        /*0024*/ 	.byte	0x00, 0xf0, 0x11, 0x00


	//----- nvinfo : EIATTR_KPARAM_INFO
	.align		4
.L_85:
        /*0028*/ 	.byte	0x04, 0x17
        /*002a*/ 	.short	(.L_87 - .L_86)
.L_86:
        /*002c*/ 	.word	0x00000000
        /*0030*/ 	.short	0x0006
        /*0032*/ 	.short	0x0024
        /*0034*/ 	.byte	0x00, 0xf0, 0x11, 0x00


	//----- nvinfo : EIATTR_KPARAM_INFO
	.align		4
.L_87:
        /*0038*/ 	.byte	0x04, 0x17
        /*003a*/ 	.short	(.L_89 - .L_88)
.L_88:
        /*003c*/ 	.word	0x00000000
        /*0040*/ 	.short	0x0005
        /*0042*/ 	.short	0x0020
        /*0044*/ 	.byte	0x00, 0xf0, 0x11, 0x00


	//----- nvinfo : EIATTR_KPARAM_INFO
	.align		4
.L_89:
        /*0048*/ 	.byte	0x04, 0x17
        /*004a*/ 	.short	(.L_91 - .L_90)
.L_90:
        /*004c*/ 	.word	0x00000000
        /*0050*/ 	.short	0x0004
        /*0052*/ 	.short	0x001c
        /*0054*/ 	.byte	0x00, 0xf0, 0x11, 0x00


	//----- nvinfo : EIATTR_KPARAM_INFO
	.align		4
.L_91:
        /*0058*/ 	.byte	0x04, 0x17
        /*005a*/ 	.short	(.L_93 - .L_92)
.L_92:
        /*005c*/ 	.word	0x00000000
        /*0060*/ 	.short	0x0003
        /*0062*/ 	.short	0x0018
        /*0064*/ 	.byte	0x00, 0xf0, 0x11, 0x00


	//----- nvinfo : EIATTR_KPARAM_INFO
	.align		4
.L_93:
        /*0068*/ 	.byte	0x04, 0x17
        /*006a*/ 	.short	(.L_95 - .L_94)
.L_94:
        /*006c*/ 	.word	0x00000000
        /*0070*/ 	.short	0x0002
        /*0072*/ 	.short	0x0010
        /*0074*/ 	.byte	0x00, 0xf5, 0x21, 0x00


	//----- nvinfo : EIATTR_KPARAM_INFO
	.align		4
.L_95:
        /*0078*/ 	.byte	0x04, 0x17
        /*007a*/ 	.short	(.L_97 - .L_96)
.L_96:
        /*007c*/ 	.word	0x00000000
        /*0080*/ 	.short	0x0001
        /*0082*/ 	.short	0x0008
        /*0084*/ 	.byte	0x00, 0xf5, 0x21, 0x00


	//----- nvinfo : EIATTR_KPARAM_INFO
	.align		4
.L_97:
        /*0088*/ 	.byte	0x04, 0x17
        /*008a*/ 	.short	(.L_99 - .L_98)
.L_98:
        /*008c*/ 	.word	0x00000000
        /*0090*/ 	.short	0x0000
        /*0092*/ 	.short	0x0000
        /*0094*/ 	.byte	0x00, 0xf5, 0x21, 0x00


	//----- nvinfo : EIATTR_SPARSE_MMA_MASK
	.align		4
.L_99:
        /*0098*/ 	.byte	0x03, 0x50
        /*009a*/ 	.short	0x0000


	//----- nvinfo : EIATTR_MAXREG_COUNT
	.align		4
        /*009c*/ 	.byte	0x03, 0x1b
        /*009e*/ 	.short	0x00ff


	//----- nvinfo : EIATTR_MERCURY_ISA_VERSION
	.align		4
        /*00a0*/ 	.byte	0x03, 0x5f
        /*00a2*/ 	.short	0x0101


	//----- nvinfo : EIATTR_VRC_CTA_INIT_COUNT
	.align		4
        /*00a4*/ 	.byte	0x02, 0x4a
	.zero		1
	.zero		1


	//----- nvinfo : EIATTR_EXIT_INSTR_OFFSETS
	.align		4
        /*00a8*/ 	.byte	0x04, 0x1c
        /*00aa*/ 	.short	(.L_101 - .L_100)


	//   ....[0]....
.L_100:
        /*00ac*/ 	.word	0x000000e0


	//   ....[1]....
        /*00b0*/ 	.word	0x00000f40


	//----- nvinfo : EIATTR_CRS_STACK_SIZE
	.align		4
.L_101:
        /*00b4*/ 	.byte	0x04, 0x1e
        /*00b6*/ 	.short	(.L_103 - .L_102)
.L_102:
        /*00b8*/ 	.word	0x00000000


	//----- nvinfo : EIATTR_CBANK_PARAM_SIZE
	.align		4
.L_103:
        /*00bc*/ 	.byte	0x03, 0x19
        /*00be*/ 	.short	0x0030


	//----- nvinfo : EIATTR_PARAM_CBANK
	.align		4
        /*00c0*/ 	.byte	0x04, 0x0a
        /*00c2*/ 	.short	(.L_105 - .L_104)
	.align		4
.L_104:
        /*00c4*/ 	.word	index@(.nv.constant0._Z17convolutionKernelI13__nv_bfloat16EvPKT_S3_PS1_iiiiii)
        /*00c8*/ 	.short	0x0380
        /*00ca*/ 	.short	0x0030


	//----- nvinfo : EIATTR_SW_WAR
	.align		4
.L_105:
        /*00cc*/ 	.byte	0x04, 0x36
        /*00ce*/ 	.short	(.L_107 - .L_106)
.L_106:
        /*00d0*/ 	.word	0x00000008
.L_107:


//--------------------- .nv.info._Z17convolutionKernelI6__halfEvPKT_S3_PS1_iiiiii --------------------------
	.section	.nv.info._Z17convolutionKernelI6__halfEvPKT_S3_PS1_iiiiii,"",@"SHT_CUDA_INFO"
	.sectionflags	@""
	.align	4


	//----- nvinfo : EIATTR_CUDA_API_VERSION
	.align		4
        /*0000*/ 	.byte	0x04, 0x37
        /*0002*/ 	.short	(.L_109 - .L_108)
.L_108:
        /*0004*/ 	.word	0x00000082


	//----- nvinfo : EIATTR_KPARAM_INFO
	.align		4
.L_109:
        /*0008*/ 	.byte	0x04, 0x17
        /*000a*/ 	.short	(.L_111 - .L_110)
.L_110:
        /*000c*/ 	.word	0x00000000
        /*0010*/ 	.short	0x0008
        /*0012*/ 	.short	0x002c
        /*0014*/ 	.byte	0x00, 0xf0, 0x11, 0x00


	//----- nvinfo : EIATTR_KPARAM_INFO
	.align		4
.L_111:
        /*0018*/ 	.byte	0x04, 0x17
        /*001a*/ 	.short	(.L_113 - .L_112)
.L_112:
        /*001c*/ 	.word	0x00000000
        /*0020*/ 	.short	0x0007
        /*0022*/ 	.short	0x0028
        /*0024*/ 	.byte	0x00, 0xf0, 0x11, 0x00


	//----- nvinfo : EIATTR_KPARAM_INFO
	.align		4
.L_113:
        /*0028*/ 	.byte	0x04, 0x17
        /*002a*/ 	.short	(.L_115 - .L_114)
.L_114:
        /*002c*/ 	.word	0x00000000
        /*0030*/ 	.short	0x0006
        /*0032*/ 	.short	0x0024
        /*0034*/ 	.byte	0x00, 0xf0, 0x11, 0x00


	//----- nvinfo : EIATTR_KPARAM_INFO
	.align		4
.L_115:
        /*0038*/ 	.byte	0x04, 0x17
        /*003a*/ 	.short	(.L_117 - .L_116)
.L_116:
        /*003c*/ 	.word	0x00000000
        /*0040*/ 	.short	0x0005
        /*0042*/ 	.short	0x0020
        /*0044*/ 	.byte	0x00, 0xf0, 0x11, 0x00


	//----- nvinfo : EIATTR_KPARAM_INFO
	.align		4
.L_117:
        /*0048*/ 	.byte	0x04, 0x17
        /*004a*/ 	.short	(.L_119 - .L_118)
.L_118:
        /*004c*/ 	.word	0x00000000
        /*0050*/ 	.short	0x0004
        /*0052*/ 	.short	0x001c
        /*0054*/ 	.byte	0x00, 0xf0, 0x11, 0x00


	//----- nvinfo : EIATTR_KPARAM_INFO
	.align		4
.L_119:
        /*0058*/ 	.byte	0x04, 0x17
        /*005a*/ 	.short	(.L_121 - .L_120)
.L_120:
        /*005c*/ 	.word	0x00000000
        /*0060*/ 	.short	0x0003
        /*0062*/ 	.short	0x0018
        /*0064*/ 	.byte	0x00, 0xf0, 0x11, 0x00


	//----- nvinfo : EIATTR_KPARAM_INFO
	.align		4
.L_121:
        /*0068*/ 	.byte	0x04, 0x17
        /*006a*/ 	.short	(.L_123 - .L_122)
.L_122:
        /*006c*/ 	.word	0x00000000
        /*0070*/ 	.short	0x0002
        /*0072*/ 	.short	0x0010
        /*0074*/ 	.byte	0x00, 0xf5, 0x21, 0x00


	//----- nvinfo : EIATTR_KPARAM_INFO
	.align		4
.L_123:
        /*0078*/ 	.byte	0x04, 0x17
        /*007a*/ 	.short	(.L_125 - .L_124)
.L_124:
        /*007c*/ 	.word	0x00000000
        /*0080*/ 	.short	0x0001
        /*0082*/ 	.short	0x0008
        /*0084*/ 	.byte	0x00, 0xf5, 0x21, 0x00


	//----- nvinfo : EIATTR_KPARAM_INFO
	.align		4
.L_125:
        /*0088*/ 	.byte	0x04, 0x17
        /*008a*/ 	.short	(.L_127 - .L_126)
.L_126:
        /*008c*/ 	.word	0x00000000
        /*0090*/ 	.short	0x0000
        /*0092*/ 	.short	0x0000
        /*0094*/ 	.byte	0x00, 0xf5, 0x21, 0x00


	//----- nvinfo : EIATTR_SPARSE_MMA_MASK
	.align		4
.L_127:
        /*0098*/ 	.byte	0x03, 0x50
        /*009a*/ 	.short	0x0000


	//----- nvinfo : EIATTR_MAXREG_COUNT
	.align		4
        /*009c*/ 	.byte	0x03, 0x1b
        /*009e*/ 	.short	0x00ff


	//----- nvinfo : EIATTR_MERCURY_ISA_VERSION
	.align		4
        /*00a0*/ 	.byte	0x03, 0x5f
        /*00a2*/ 	.short	0x0101


	//----- nvinfo : EIATTR_VRC_CTA_INIT_COUNT
	.align		4
        /*00a4*/ 	.byte	0x02, 0x4a
	.zero		1
	.zero		1


	//----- nvinfo : EIATTR_EXIT_INSTR_OFFSETS
	.align		4
        /*00a8*/ 	.byte	0x04, 0x1c
        /*00aa*/ 	.short	(.L_129 - .L_128)


	//   ....[0]....
.L_128:
        /*00ac*/ 	.word	0x000000e0


	//   ....[1]....
        /*00b0*/ 	.word	0x00000f40


	//----- nvinfo : EIATTR_CRS_STACK_SIZE
	.align		4
.L_129:
        /*00b4*/ 	.byte	0x04, 0x1e
        /*00b6*/ 	.short	(.L_131 - .L_130)
.L_130:
        /*00b8*/ 	.word	0x00000000


	//----- nvinfo : EIATTR_CBANK_PARAM_SIZE
	.align		4
.L_131:
        /*00bc*/ 	.byte	0x03, 0x19
        /*00be*/ 	.short	0x0030


	//----- nvinfo : EIATTR_PARAM_CBANK
	.align		4
        /*00c0*/ 	.byte	0x04, 0x0a
        /*00c2*/ 	.short	(.L_133 - .L_132)
	.align		4
.L_132:
        /*00c4*/ 	.word	index@(.nv.constant0._Z17convolutionKernelI6__halfEvPKT_S3_PS1_iiiiii)
        /*00c8*/ 	.short	0x0380
        /*00ca*/ 	.short	0x0030


	//----- nvinfo : EIATTR_SW_WAR
	.align		4
.L_133:
        /*00cc*/ 	.byte	0x04, 0x36
        /*00ce*/ 	.short	(.L_135 - .L_134)
.L_134:
        /*00d0*/ 	.word	0x00000008
.L_135:


//--------------------- .nv.callgraph             --------------------------
	.section	.nv.callgraph,"",@"SHT_CUDA_CALLGRAPH"
	.align	4
	.sectionentsize	8
	.align		4
        /*0000*/ 	.word	0x00000000
	.align		4
        /*0004*/ 	.word	0xffffffff
	.align		4
        /*0008*/ 	.word	0x00000000
	.align		4
        /*000c*/ 	.word	0xfffffffe
	.align		4
        /*0010*/ 	.word	0x00000000
	.align		4
        /*0014*/ 	.word	0xfffffffd
	.align		4
        /*0018*/ 	.word	0x00000000
	.align		4
        /*001c*/ 	.word	0xfffffffc


//--------------------- .text._Z17convolutionKernelIdEvPKT_S2_PS0_iiiiii --------------------------
	.section	.text._Z17convolutionKernelIdEvPKT_S2_PS0_iiiiii,"ax",@progbits
	.align	128
        .global         _Z17convolutionKernelIdEvPKT_S2_PS0_iiiiii
        .type           _Z17convolutionKernelIdEvPKT_S2_PS0_iiiiii,@function
        .size           _Z17convolutionKernelIdEvPKT_S2_PS0_iiiiii,(.L_x_40 - _Z17convolutionKernelIdEvPKT_S2_PS0_iiiiii)
        .other          _Z17convolutionKernelIdEvPKT_S2_PS0_iiiiii,@"STO_CUDA_ENTRY STV_DEFAULT"
_Z17convolutionKernelIdEvPKT_S2_PS0_iiiiii:
.text._Z17convolutionKernelIdEvPKT_S2_PS0_iiiiii:
[----:B------:R-:W-:Y:S01]  /*0000*/  LDC R1, c[0x0][0x37c] ;  /* 0x0000df00ff017b82 */ /* 0x000fe20000000800 */
[----:B------:R-:W0:Y:S07]  /*0010*/  S2R R0, SR_TID.Y ;  /* 0x0000000000007919 */ /* 0x000e2e0000002200 */
[----:B------:R-:W1:Y:S01]  /*0020*/  LDC R2, c[0x0][0x360] ;  /* 0x0000d800ff027b82 */ /* 0x000e620000000800 */
[----:B------:R-:W2:Y:S01]  /*0030*/  LDCU UR6, c[0x0][0x39c] ;  /* 0x00007380ff0677ac */ /* 0x000ea20008000800 */
[----:B------:R-:W1:Y:S06]  /*0040*/  S2R R3, SR_TID.X ;  /* 0x0000000000037919 */ /* 0x000e6c0000002100 */
[----:B------:R-:W0:Y:S08]  /*0050*/  S2UR UR5, SR_CTAID.Y ;  /* 0x00000000000579c3 */ /* 0x000e300000002600 */
[----:B------:R-:W0:Y:S08]  /*0060*/  LDC R7, c[0x0][0x364] ;  /* 0x0000d900ff077b82 */ /* 0x000e300000000800 */
[----:B------:R-:W3:Y:S08]  /*0070*/  LDC.64 R4, c[0x0][0x3a0] ;  /* 0x0000e800ff047b82 */ /* 0x000ef00000000a00 */
[----:B------:R-:W1:Y:S01]  /*0080*/  S2UR UR4, SR_CTAID.X ;  /* 0x00000000000479c3 */ /* 0x000e620000002500 */
[----:B0-----:R-:W-:-:S02]  /*0090*/  IMAD R0, R7, UR5, R0 ;  /* 0x0000000507007c24 */ /* 0x001fc4000f8e0200 */
[----:B---3--:R-:W-:-:S05]  /*00a0*/  IMAD R7, R5, R4, RZ ;  /* 0x0000000405077224 */ /* 0x008fca00078e02ff */
[----:B------:R-:W-:Y:S01]  /*00b0*/  ISETP.GE.AND P0, PT, R0, R7, PT ;  /* 0x000000070000720c */ /* 0x000fe20003f06270 */
[----:B-1----:R-:W-:-:S05]  /*00c0*/  IMAD R3, R2, UR4, R3 ;  /* 0x0000000402037c24 */ /* 0x002fca000f8e0203 */
[----:B--2---:R-:W-:-:S13]  /*00d0*/  ISETP.GE.OR P0, PT, R3, UR6, P0 ;  /* 0x0000000603007c0c */ /* 0x004fda0008706670 */
[----:B------:R-:W-:Y:S05]  /*00e0*/  @P0 EXIT ;  /* 0x000000000000094d */ /* 0x000fea0003800000 */
[----:B------:R-:W0:Y:S01]  /*00f0*/  LDCU UR4, c[0x0][0x398] ;  /* 0x00007300ff0477ac */ /* 0x000e220008000800 */
[----:B------:R-:W-:Y:S01]  /*0100*/  CS2R R8, SRZ ;  /* 0x0000000000087805 */ /* 0x000fe2000001ff00 */
[----:B------:R-:W1:Y:S01]  /*0110*/  LDCU.64 UR12, c[0x0][0x358] ;  /* 0x00006b00ff0c77ac */ /* 0x000e620008000a00 */
[----:B0-----:R-:W-:-:S09]  /*0120*/  UISETP.GE.AND UP0, UPT, UR4, 0x1, UPT ;  /* 0x000000010400788c */ /* 0x001fd2000bf06270 */
[----:B-1----:R-:W-:Y:S05]  /*0130*/  BRA.U !UP0, `(.L_x_0) ;  /* 0x0000000d08747547 */ /* 0x002fea000b800000 */
[----:B------:R-:W-:Y:S01]  /*0140*/  IABS R13, R5 ;  /* 0x00000005000d7213 */ /* 0x000fe20000000000 */
[----:B------:R-:W0:Y:S01]  /*0150*/  LDCU UR8, c[0x0][0x3ac] ;  /* 0x00007580ff0877ac */ /* 0x000e220008000800 */
[----:B------:R-:W-:Y:S02]  /*0160*/  ISETP.GE.AND P1, PT, R0, RZ, PT ;  /* 0x000000ff0000720c */ /* 0x000fe40003f26270 */
[----:B------:R-:W1:Y:S01]  /*0170*/  I2F.RP R2, R13 ;  /* 0x0000000d00027306 */ /* 0x000e620000209400 */
[----:B------:R-:W2:Y:S07]  /*0180*/  LDCU UR4, c[0x0][0x3a8] ;  /* 0x00007500ff0477ac */ /* 0x000eae0008000800 */
[----:B-1----:R-:W1:Y:S01]  /*0190*/  MUFU.RCP R2, R2 ;  /* 0x0000000200027308 */ /* 0x002e620000001000 */
[----:B0-----:R-:W-:-:S02]  /*01a0*/  USHF.R.U32.HI UR5, URZ, 0x1, UR8 ;  /* 0x00000001ff057899 */ /* 0x001fc40008011608 */
[----:B--2---:R-:W-:-:S04]  /*01b0*/  UISETP.LT.AND UP0, UPT, UR8, UR4, UPT ;  /* 0x000000040800728c */ /* 0x004fc8000bf01270 */
[----:B------:R-:W-:-:S04]  /*01c0*/  USEL UR6, UR8, UR4, UP0 ;  /* 0x0000000408067287 */ /* 0x000fc80008000000 */
[----:B------:R-:W-:Y:S01]  /*01d0*/  UISETP.GE.AND UP0, UPT, UR6, 0x1, UPT ;  /* 0x000000010600788c */ /* 0x000fe2000bf06270 */
[----:B-1----:R-:W-:-:S04]  /*01e0*/  VIADD R6, R2, 0xffffffe ;  /* 0x0ffffffe02067836 */ /* 0x002fc80000000000 */
[----:B------:R0:W1:Y:S02]  /*01f0*/  F2I.FTZ.U32.TRUNC.NTZ R7, R6 ;  /* 0x0000000600077305 */ /* 0x000064000021f000 */
[----:B0-----:R-:W-:Y:S02]  /*0200*/  IMAD.MOV.U32 R6, RZ, RZ, RZ ;  /* 0x000000ffff067224 */ /* 0x001fe400078e00ff */
[----:B-1----:R-:W-:-:S04]  /*0210*/  IMAD.MOV R4, RZ, RZ, -R7 ;  /* 0x000000ffff047224 */ /* 0x002fc800078e0a07 */
[----:B------:R-:W-:Y:S01]  /*0220*/  IMAD R11, R4, R13, RZ ;  /* 0x0000000d040b7224 */ /* 0x000fe200078e02ff */
[----:B------:R-:W-:-:S03]  /*0230*/  IABS R4, R0 ;  /* 0x0000000000047213 */ /* 0x000fc60000000000 */
[----:B------:R-:W-:Y:S01]  /*0240*/  IMAD.HI.U32 R7, R7, R11, R6 ;  /* 0x0000000b07077227 */ /* 0x000fe200078e0006 */
[----:B------:R-:W-:-:S05]  /*0250*/  LOP3.LUT R6, RZ, R5, RZ, 0x33, !PT ;  /* 0x00000005ff067212 */ /* 0x000fca00078e33ff */
[----:B------:R-:W-:-:S04]  /*0260*/  IMAD.HI.U32 R7, R7, R4, RZ ;  /* 0x0000000407077227 */ /* 0x000fc800078e00ff */
[----:B------:R-:W-:-:S04]  /*0270*/  IMAD.MOV R2, RZ, RZ, -R7 ;  /* 0x000000ffff027224 */ /* 0x000fc800078e0a07 */
[----:B------:R-:W-:-:S05]  /*0280*/  IMAD R4, R13, R2, R4 ;  /* 0x000000020d047224 */ /* 0x000fca00078e0204 */
[----:B------:R-:W-:-:S13]  /*0290*/  ISETP.GT.U32.AND P2, PT, R13, R4, PT ;  /* 0x000000040d00720c */ /* 0x000fda0003f44070 */
[----:B------:R-:W-:-:S04]  /*02a0*/  @!P2 IMAD.IADD R4, R4, 0x1, -R13 ;  /* 0x000000010404a824 */ /* 0x000fc800078e0a0d */
[----:B------:R-:W-:Y:S01]  /*02b0*/  IMAD.IADD R11, R4, 0x1, -R13 ;  /* 0x00000001040b7824 */ /* 0x000fe200078e0a0d */
[----:B------:R-:W-:-:S04]  /*02c0*/  ISETP.GT.U32.AND P0, PT, R13, R4, PT ;  /* 0x000000040d00720c */ /* 0x000fc80003f04070 */
[----:B------:R-:W-:Y:S02]  /*02d0*/  SEL R11, R11, R4, !P0 ;  /* 0x000000040b0b7207 */ /* 0x000fe40004000000 */
[----:B------:R-:W-:-:S03]  /*02e0*/  ISETP.NE.AND P0, PT, R5, RZ, PT ;  /* 0x000000ff0500720c */ /* 0x000fc60003f05270 */
[----:B------:R-:W-:-:S05]  /*02f0*/  @!P1 IMAD.MOV R11, RZ, RZ, -R11 ;  /* 0x000000ffff0b9224 */ /* 0x000fca00078e0a0b */
[----:B------:R-:W-:-:S05]  /*0300*/  SEL R2, R6, R11, !P0 ;  /* 0x0000000b06027207 */ /* 0x000fca0004000000 */
[----:B------:R-:W-:Y:S01]  /*0310*/  VIADD R2, R2, -UR5 ;  /* 0x8000000502027c36 */ /* 0x000fe20008000000 */
[----:B------:R-:W-:Y:S06]  /*0320*/  BRA.U !UP0, `(.L_x_0) ;  /* 0x0000000908f87547 */ /* 0x000fec000b800000 */
[----:B------:R-:W-:Y:S01]  /*0330*/  ISETP.GE.U32.AND P1, PT, R4, R13, PT ;  /* 0x0000000d0400720c */ /* 0x000fe20003f26070 */
[----:B------:R-:W-:Y:S01]  /*0340*/  @!P2 VIADD R7, R7, 0x1 ;  /* 0x000000010707a836 */ /* 0x000fe20000000000 */
[----:B------:R-:W-:Y:S01]  /*0350*/  LOP3.LUT R5, R0, R5, RZ, 0x3c, !PT ;  /* 0x0000000500057212 */ /* 0x000fe200078e3cff */
[----:B------:R-:W-:Y:S01]  /*0360*/  USHF.R.U32.HI UR4, URZ, 0x1, UR4 ;  /* 0x00000001ff047899 */ /* 0x000fe20008011604 */
[----:B------:R-:W-:Y:S01]  /*0370*/  CS2R R8, SRZ ;  /* 0x0000000000087805 */ /* 0x000fe2000001ff00 */
[----:B------:R-:W-:Y:S01]  /*0380*/  ULOP3.LUT UR7, UR8, 0x7ffffff8, URZ, 0xc0, !UPT ;  /* 0x7ffffff808077892 */ /* 0x000fe2000f8ec0ff */
[----:B------:R-:W-:Y:S01]  /*0390*/  ISETP.GE.AND P3, PT, R5, RZ, PT ;  /* 0x000000ff0500720c */ /* 0x000fe20003f66270 */
[----:B------:R-:W-:-:S06]  /*03a0*/  ULOP3.LUT UR8, UR8, 0x7, URZ, 0xc0, !UPT ;  /* 0x0000000708087892 */ /* 0x000fcc000f8ec0ff */
[----:B------:R-:W-:-:S06]  /*03b0*/  @P1 VIADD R7, R7, 0x1 ;  /* 0x0000000107071836 */ /* 0x000fcc0000000000 */
[----:B------:R-:W-:-:S05]  /*03c0*/  @!P3 IMAD.MOV R7, RZ, RZ, -R7 ;  /* 0x000000ffff07b224 */ /* 0x000fca00078e0a07 */
[----:B------:R-:W-:-:S05]  /*03d0*/  SEL R4, R6, R7, !P0 ;  /* 0x0000000706047207 */ /* 0x000fca0004000000 */
[----:B------:R-:W-:Y:S01]  /*03e0*/  VIADD R4, R4, -UR4 ;  /* 0x8000000404047c36 */ /* 0x000fe20008000000 */
[----:B------:R-:W-:-:S06]  /*03f0*/  UMOV UR4, URZ ;  /* 0x000000ff00047c82 */ /* 0x000fcc0008000000 */
.L_x_8:
[----:B------:R-:W0:Y:S01]  /*0400*/  LDC R6, c[0x0][0x398] ;  /* 0x0000e600ff067b82 */ /* 0x000e220000000800 */
[----:B------:R-:W-:Y:S01]  /*0410*/  UMOV UR9, UR4 ;  /* 0x0000000400097c82 */ /* 0x000fe20008000000 */
[----:B------:R-:W-:Y:S01]  /*0420*/  UMOV UR5, URZ ;  /* 0x000000ff00057c82 */ /* 0x000fe20008000000 */
[----:B0-----:R-:W-:Y:S01]  /*0430*/  IMAD R5, R3, R6, UR4 ;  /* 0x0000000403057e24 */ /* 0x001fe2000f8e0206 */
[----:B------:R-:W-:-:S06]  /*0440*/  UIADD3 UR4, UPT, UPT, UR4, 0x1, URZ ;  /* 0x0000000104047890 */ /* 0x000fcc000fffe0ff */
[----:B------:R-:W-:-:S13]  /*0450*/  ISETP.NE.AND P5, PT, R6, UR4, PT ;  /* 0x0000000406007c0c */ /* 0x000fda000bfa5270 */
.L_x_7:
[----:B------:R-:W0:Y:S01]  /*0460*/  LDC.64 R10, c[0x0][0x3a8] ;  /* 0x0000ea00ff0a7b82 */ /* 0x000e220000000a00 */
[----:B------:R-:W-:Y:S01]  /*0470*/  VIADD R7, R4, UR5 ;  /* 0x0000000504077c36 */ /* 0x000fe20008000000 */
[----:B------:R-:W-:-:S06]  /*0480*/  UMOV UR6, URZ ;  /* 0x000000ff00067c82 */ /* 0x000fcc0008000000 */
[----:B------:R-:W1:Y:S01]  /*0490*/  LDC R12, c[0x0][0x3a0] ;  /* 0x0000e800ff0c7b82 */ /* 0x000e620000000800 */
[----:B0-----:R-:W-:Y:S01]  /*04a0*/  ISETP.GE.U32.AND P1, PT, R11, 0x8, PT ;  /* 0x000000080b00780c */ /* 0x001fe20003f26070 */
[----:B------:R-:W-:Y:S01]  /*04b0*/  IMAD R6, R5, R10, UR5 ;  /* 0x0000000505067e24 */ /* 0x000fe2000f8e020a */
[----:B------:R-:W-:Y:S01]  /*04c0*/  UIADD3 UR5, UPT, UPT, UR5, 0x1, URZ ;  /* 0x0000000105057890 */ /* 0x000fe2000fffe0ff */
[----:B-1----:R-:W-:-:S05]  /*04d0*/  ISETP.GE.AND P0, PT, R7, R12, PT ;  /* 0x0000000c0700720c */ /* 0x002fca0003f06270 */
[----:B------:R-:W-:Y:S02]  /*04e0*/  ISETP.NE.AND P6, PT, R10, UR5, PT ;  /* 0x000000050a007c0c */ /* 0x000fe4000bfc5270 */
[----:B------:R-:W-:Y:S01]  /*04f0*/  ISETP.GT.AND P0, PT, R7, -0x1, !P0 ;  /* 0xffffffff0700780c */ /* 0x000fe20004704270 */
[----:B------:R-:W-:Y:S02]  /*0500*/  IMAD R7, R12, UR9, R7 ;  /* 0x000000090c077c24 */ /* 0x000fe4000f8e0207 */
[----:B------:R-:W-:Y:S10]  /*0510*/  @!P1 BRA `(.L_x_1) ;  /* 0x0000000400149947 */ /* 0x000ff40003800000 */
[----:B------:R-:W0:Y:S01]  /*0520*/  LDCU UR10, c[0x0][0x3a4] ;  /* 0x00007480ff0a77ac */ /* 0x000e220008000800 */
[----:B------:R-:W-:-:S05]  /*0530*/  UMOV UR6, URZ ;  /* 0x000000ff00067c82 */ /* 0x000fca0008000000 */
.L_x_2:
[----:B------:R-:W1:Y:S01]  /*0540*/  LDC R11, c[0x0][0x3ac] ;  /* 0x0000eb00ff0b7b82 */ /* 0x000e620000000800 */
[----:B------:R-:W-:-:S04]  /*0550*/  VIADD R10, R2, UR6 ;  /* 0x00000006020a7c36 */ /* 0x000fc80008000000 */
[----:B0-----:R-:W-:Y:S01]  /*0560*/  IMAD R15, R7, UR10, R10 ;  /* 0x0000000a070f7c24 */ /* 0x001fe2000f8e020a */
[C---:B------:R-:W-:Y:S02]  /*0570*/  ISETP.GE.AND P1, PT, R10.reuse, UR10, PT ;  /* 0x0000000a0a007c0c */ /* 0x040fe4000bf26270 */
[----:B------:R-:W0:Y:S02]  /*0580*/  LDC.64 R16, c[0x0][0x380] ;  /* 0x0000e000ff107b82 */ /* 0x000e240000000a00 */
[----:B------:R-:W-:-:S04]  /*0590*/  ISETP.GT.AND P1, PT, R10, -0x1, !P1 ;  /* 0xffffffff0a00780c */ /* 0x000fc80004f24270 */
[----:B------:R-:W-:Y:S02]  /*05a0*/  PLOP3.LUT P1, PT, P1, P0, PT, 0x80, 0x8 ;  /* 0x000000000008781c */ /* 0x000fe40000f21070 */
[----:B------:R-:W2:Y:S01]  /*05b0*/  LDC.64 R12, c[0x0][0x388] ;  /* 0x0000e200ff0c7b82 */ /* 0x000ea20000000a00 */
[----:B-1----:R-:W-:Y:S02]  /*05c0*/  IMAD R19, R6, R11, UR6 ;  /* 0x0000000606137e24 */ /* 0x002fe4000f8e020b */
[----:B0-----:R-:W-:-:S08]  /*05d0*/  IMAD.WIDE R16, R15, 0x8, R16 ;  /* 0x000000080f107825 */ /* 0x001fd000078e0210 */
[----:B------:R-:W3:Y:S01]  /*05e0*/  @P1 LDG.E.64.CONSTANT R22, desc[UR12][R16.64] ;  /* 0x0000000c10161981 */ /* 0x000ee2000c1e9b00 */
[----:B--2---:R-:W-:-:S05]  /*05f0*/  IMAD.WIDE R12, R19, 0x8, R12 ;  /* 0x00000008130c7825 */ /* 0x004fca00078e020c */
[----:B------:R-:W3:Y:S01]  /*0600*/  @P1 LDG.E.64.CONSTANT R20, desc[UR12][R12.64] ;  /* 0x0000000c0c141981 */ /* 0x000ee2000c1e9b00 */
[----:B------:R-:W-:-:S05]  /*0610*/  VIADD R14, R10, 0x1 ;  /* 0x000000010a0e7836 */ /* 0x000fca0000000000 */
[----:B------:R-:W-:-:S04]  /*0620*/  ISETP.GE.AND P2, PT, R14, UR10, PT ;  /* 0x0000000a0e007c0c */ /* 0x000fc8000bf46270 */
[----:B------:R-:W-:Y:S01]  /*0630*/  ISETP.GT.AND P2, PT, R14, -0x1, !P2 ;  /* 0xffffffff0e00780c */ /* 0x000fe20005744270 */
[----:B------:R-:W-:-:S03]  /*0640*/  VIADD R14, R10, 0x2 ;  /* 0x000000020a0e7836 */ /* 0x000fc60000000000 */
[----:B------:R-:W-:Y:S02]  /*0650*/  PLOP3.LUT P2, PT, P2, P0, PT, 0x80, 0x8 ;  /* 0x000000000008781c */ /* 0x000fe40001741070 */
[----:B------:R-:W-:-:S04]  /*0660*/  ISETP.GE.AND P3, PT, R14, UR10, PT ;  /* 0x0000000a0e007c0c */ /* 0x000fc8000bf66270 */
[----:B------:R-:W-:-:S04]  /*0670*/  ISETP.GT.AND P3, PT, R14, -0x1, !P3 ;  /* 0xffffffff0e00780c */ /* 0x000fc80005f64270 */
[----:B------:R-:W-:-:S03]  /*0680*/  PLOP3.LUT P3, PT, P3, P0, PT, 0x80, 0x8 ;  /* 0x000000000008781c */ /* 0x000fc60001f61070 */
[----:B------:R-:W2:Y:S04]  /*0690*/  @P2 LDG.E.64.CONSTANT R18, desc[UR12][R16.64+0x8] ;  /* 0x0000080c10122981 */ /* 0x000ea8000c1e9b00 */
[----:B------:R-:W2:Y:S01]  /*06a0*/  @P2 LDG.E.64.CONSTANT R14, desc[UR12][R12.64+0x8] ;  /* 0x0000080c0c0e2981 */ /* 0x000ea2000c1e9b00 */
[----:B------:R-:W-:Y:S01]  /*06b0*/  VIADD R24, R10, 0x3 ;  /* 0x000000030a187836 */ /* 0x000fe20000000000 */
[----:B---3--:R-:W-:-:S04]  /*06c0*/  @P1 DFMA R8, R22, R20, R8 ;  /* 0x000000141608122b */ /* 0x008fc80000000008 */
[----:B------:R-:W3:Y:S04]  /*06d0*/  @P3 LDG.E.64.CONSTANT R20, desc[UR12][R16.64+0x10] ;  /* 0x0000100c10143981 */ /* 0x000ee8000c1e9b00 */
[----:B------:R-:W3:Y:S01]  /*06e0*/  @P3 LDG.E.64.CONSTANT R22, desc[UR12][R12.64+0x10] ;  /* 0x0000100c0c163981 */ /* 0x000ee2000c1e9b00 */
[----:B------:R-:W-:-:S04]  /*06f0*/  ISETP.GE.AND P1, PT, R24, UR10, PT ;  /* 0x0000000a18007c0c */ /* 0x000fc8000bf26270 */
[----:B------:R-:W-:Y:S01]  /*0700*/  ISETP.GT.AND P1, PT, R24, -0x1, !P1 ;  /* 0xffffffff1800780c */ /* 0x000fe20004f24270 */
[----:B------:R-:W-:-:S03]  /*0710*/  VIADD R24, R10, 0x4 ;  /* 0x000000040a187836 */ /* 0x000fc60000000000 */
[----:B------:R-:W-:Y:S02]  /*0720*/  PLOP3.LUT P1, PT, P1, P0, PT, 0x80, 0x8 ;  /* 0x000000000008781c */ /* 0x000fe40000f21070 */
[----:B------:R-:W-:-:S04]  /*0730*/  ISETP.GE.AND P4, PT, R24, UR10, PT ;  /* 0x0000000a18007c0c */ /* 0x000fc8000bf86270 */
[----:B------:R-:W-:Y:S01]  /*0740*/  ISETP.GT.AND P4, PT, R24, -0x1, !P4 ;  /* 0xffffffff1800780c */ /* 0x000fe20006784270 */
[----:B--2---:R-:W-:-:S03]  /*0750*/  @P2 DFMA R8, R18, R14, R8 ;  /* 0x0000000e1208222b */ /* 0x004fc60000000008 */
        /* <DEDUP_REMOVED lines=11> */
[----:B------:R-:W-:Y:S01]  /*0810*/  ISETP.GE.AND P4, PT, R24, UR10, PT ;  /* 0x0000000a18007c0c */ /* 0x000fe2000bf86270 */
[----:B------:R-:W-:-:S03]  /*0820*/  VIADD R10, R10, 0x7 ;  /* 0x000000070a0a7836 */ /* 0x000fc60000000000 */
[----:B------:R-:W-:-:S04]  /*0830*/  ISETP.GT.AND P4, PT, R24, -0x1, !P4 ;  /* 0xffffffff1800780c */ /* 0x000fc80006784270 */
[----:B------:R-:W-:Y:S01]  /*0840*/  PLOP3.LUT P4, PT, P4, P0, PT, 0x80, 0x8 ;  /* 0x000000000008781c */ /* 0x000fe20002781070 */
[----:B--2---:R-:W-:Y:S01]  /*0850*/  @P1 DFMA R8, R18, R14, R8 ;  /* 0x0000000e1208122b */ /* 0x004fe20000000008 */
[C---:B------:R-:W-:Y:S01]  /*0860*/  ISETP.GE.AND P1, PT, R10.reuse, UR10, PT ;  /* 0x0000000a0a007c0c */ /* 0x040fe2000bf26270 */
[----:B------:R-:W2:Y:S03]  /*0870*/  @P3 LDG.E.64.CONSTANT R18, desc[UR12][R16.64+0x28] ;  /* 0x0000280c10123981 */ /* 0x000ea6000c1e9b00 */
[----:B------:R-:W-:Y:S01]  /*0880*/  ISETP.GT.AND P1, PT, R10, -0x1, !P1 ;  /* 0xffffffff0a00780c */ /* 0x000fe20004f24270 */
[----:B------:R-:W2:Y:S03]  /*0890*/  @P3 LDG.E.64.CONSTANT R14, desc[UR12][R12.64+0x28] ;  /* 0x0000280c0c0e3981 */ /* 0x000ea6000c1e9b00 */
[----:B------:R-:W-:-:S13]  /*08a0*/  PLOP3.LUT P1, PT, P1, P0, PT, 0x80, 0x8 ;  /* 0x000000000008781c */ /* 0x000fda0000f21070 */
[----:B------:R-:W4:Y:S04]  /*08b0*/  @P1 LDG.E.64.CONSTANT R24, desc[UR12][R16.64+0x38] ;  /* 0x0000380c10181981 */ /* 0x000f28000c1e9b00 */
[----:B------:R-:W4:Y:S01]  /*08c0*/  @P1 LDG.E.64.CONSTANT R26, desc[UR12][R12.64+0x38] ;  /* 0x0000380c0c1a1981 */ /* 0x000f22000c1e9b00 */
[----:B---3--:R-:W-:-:S03]  /*08d0*/  @P2 DFMA R8, R20, R22, R8 ;  /* 0x000000161408222b */ /* 0x008fc60000000008 */
[----:B------:R-:W3:Y:S04]  /*08e0*/  @P4 LDG.E.64.CONSTANT R22, desc[UR12][R16.64+0x30] ;  /* 0x0000300c10164981 */ /* 0x000ee8000c1e9b00 */
[----:B------:R-:W3:Y:S01]  /*08f0*/  @P4 LDG.E.64.CONSTANT R20, desc[UR12][R12.64+0x30] ;  /* 0x0000300c0c144981 */ /* 0x000ee2000c1e9b00 */
[----:B------:R-:W-:-:S04]  /*0900*/  UIADD3 UR6, UPT, UPT, UR6, 0x8, URZ ;  /* 0x0000000806067890 */ /* 0x000fc8000fffe0ff */
[----:B------:R-:W-:Y:S01]  /*0910*/  UISETP.NE.AND UP0, UPT, UR6, UR7, UPT ;  /* 0x000000070600728c */ /* 0x000fe2000bf05270 */
[----:B--2---:R-:W-:-:S08]  /*0920*/  @P3 DFMA R8, R18, R14, R8 ;  /* 0x0000000e1208322b */ /* 0x004fd00000000008 */
[----:B---3--:R-:W-:-:S08]  /*0930*/  @P4 DFMA R8, R22, R20, R8 ;  /* 0x000000141608422b */ /* 0x008fd00000000008 */
[----:B----4-:R-:W-:Y:S01]  /*0940*/  @P1 DFMA R8, R24, R26, R8 ;  /* 0x0000001a1808122b */ /* 0x010fe20000000008 */
[----:B------:R-:W-:Y:S10]  /*0950*/  BRA.U UP0, `(.L_x_2) ;  /* 0xfffffff900f87547 */ /* 0x000ff4000b83ffff */
[----:B------:R-:W-:-:S05]  /*0960*/  UMOV UR6, UR7 ;  /* 0x0000000700067c82 */ /* 0x000fca0008000000 */
.L_x_1:
[----:B------:R-:W-:-:S09]  /*0970*/  UISETP.NE.AND UP0, UPT, UR8, URZ, UPT ;  /* 0x000000ff0800728c */ /* 0x000fd2000bf05270 */
[----:B------:R-:W-:Y:S05]  /*0980*/  BRA.U !UP0, `(.L_x_3) ;  /* 0x0000000508587547 */ /* 0x000fea000b800000 */
[----:B------:R-:W0:Y:S01]  /*0990*/  LDCU UR10, c[0x0][0x3ac] ;  /* 0x00007580ff0a77ac */ /* 0x000e220008000800 */
[----:B------:R-:W-:-:S04]  /*09a0*/  UIADD3 UR11, UPT, UPT, UR8, -0x1, URZ ;  /* 0xffffffff080b7890 */ /* 0x000fc8000fffe0ff */
[----:B------:R-:W-:Y:S02]  /*09b0*/  UISETP.GE.U32.AND UP0, UPT, UR11, 0x3, UPT ;  /* 0x000000030b00788c */ /* 0x000fe4000bf06070 */
[----:B0-----:R-:W-:-:S04]  /*09c0*/  ULOP3.LUT UR10, UR10, 0x3, URZ, 0xc0, !UPT ;  /* 0x000000030a0a7892 */ /* 0x001fc8000f8ec0ff */
[----:B------:R-:W-:-:S03]  /*09d0*/  UISETP.NE.AND UP1, UPT, UR10, URZ, UPT ;  /* 0x000000ff0a00728c */ /* 0x000fc6000bf25270 */
[----:B------:R-:W-:Y:S08]  /*09e0*/  BRA.U !UP0, `(.L_x_4) ;  /* 0x0000000108907547 */ /* 0x000ff0000b800000 */
[----:B------:R-:W0:Y:S01]  /*09f0*/  LDCU UR11, c[0x0][0x3a4] ;  /* 0x00007480ff0b77ac */ /* 0x000e220008000800 */
[----:B------:R-:W1:Y:S01]  /*0a00*/  LDC.64 R14, c[0x0][0x380] ;  /* 0x0000e000ff0e7b82 */ /* 0x000e620000000a00 */
[----:B------:R-:W-:Y:S02]  /*0a10*/  VIADD R22, R2, UR6 ;  /* 0x0000000602167c36 */ /* 0x000fe40008000000 */
[----:B------:R-:W-:-:S05]  /*0a20*/  IMAD R19, R6, R11, UR6 ;  /* 0x0000000606137e24 */ /* 0x000fca000f8e020b */
[----:B------:R-:W2:Y:S01]  /*0a30*/  LDC.64 R12, c[0x0][0x388] ;  /* 0x0000e200ff0c7b82 */ /* 0x000ea20000000a00 */
[----:B0-----:R-:W-:Y:S01]  /*0a40*/  ISETP.GE.AND P1, PT, R22, UR11, PT ;  /* 0x0000000b16007c0c */ /* 0x001fe2000bf26270 */
[----:B------:R-:W-:-:S03]  /*0a50*/  IMAD R17, R7, UR11, R22 ;  /* 0x0000000b07117c24 */ /* 0x000fc6000f8e0216 */
[----:B------:R-:W-:Y:S01]  /*0a60*/  ISETP.GT.AND P1, PT, R22, -0x1, !P1 ;  /* 0xffffffff1600780c */ /* 0x000fe20004f24270 */
[----:B-1----:R-:W-:-:S03]  /*0a70*/  IMAD.WIDE R14, R17, 0x8, R14 ;  /* 0x00000008110e7825 */ /* 0x002fc600078e020e */
[----:B------:R-:W-:Y:S01]  /*0a80*/  PLOP3.LUT P1, PT, P1, P0, PT, 0x80, 0x8 ;  /* 0x000000000008781c */ /* 0x000fe20000f21070 */
[----:B--2---:R-:W-:-:S12]  /*0a90*/  IMAD.WIDE R12, R19, 0x8, R12 ;  /* 0x00000008130c7825 */ /* 0x004fd800078e020c */
[----:B------:R-:W2:Y:S04]  /*0aa0*/  @P1 LDG.E.64.CONSTANT R20, desc[UR12][R14.64] ;  /* 0x0000000c0e141981 */ /* 0x000ea8000c1e9b00 */
[----:B------:R-:W2:Y:S01]  /*0ab0*/  @P1 LDG.E.64.CONSTANT R18, desc[UR12][R12.64] ;  /* 0x0000000c0c121981 */ /* 0x000ea2000c1e9b00 */
[C---:B------:R-:W-:Y:S02]  /*0ac0*/  VIADD R10, R22.reuse, 0x1 ;  /* 0x00000001160a7836 */ /* 0x040fe40000000000 */
[----:B------:R-:W-:-:S03]  /*0ad0*/  VIADD R16, R22, 0x2 ;  /* 0x0000000216107836 */ /* 0x000fc60000000000 */
[----:B------:R-:W-:Y:S02]  /*0ae0*/  ISETP.GE.AND P2, PT, R10, UR11, PT ;  /* 0x0000000b0a007c0c */ /* 0x000fe4000bf46270 */
[----:B------:R-:W-:Y:S02]  /*0af0*/  ISETP.GE.AND P4, PT, R16, UR11, PT ;  /* 0x0000000b10007c0c */ /* 0x000fe4000bf86270 */
[----:B------:R-:W-:Y:S01]  /*0b00*/  ISETP.GT.AND P2, PT, R10, -0x1, !P2 ;  /* 0xffffffff0a00780c */ /* 0x000fe20005744270 */
[----:B------:R-:W-:Y:S01]  /*0b10*/  VIADD R10, R22, 0x3 ;  /* 0x00000003160a7836 */ /* 0x000fe20000000000 */
[----:B------:R-:W-:Y:S02]  /*0b20*/  ISETP.GT.AND P4, PT, R16, -0x1, !P4 ;  /* 0xffffffff1000780c */ /* 0x000fe40006784270 */
[----:B------:R-:W-:Y:S02]  /*0b30*/  PLOP3.LUT P2, PT, P2, P0, PT, 0x80, 0x8 ;  /* 0x000000000008781c */ /* 0x000fe40001741070 */
[----:B------:R-:W-:-:S02]  /*0b40*/  ISETP.GE.AND P3, PT, R10, UR11, PT ;  /* 0x0000000b0a007c0c */ /* 0x000fc4000bf66270 */
[----:B------:R-:W-:Y:S02]  /*0b50*/  PLOP3.LUT P4, PT, P4, P0, PT, 0x80, 0x8 ;  /* 0x000000000008781c */ /* 0x000fe40002781070 */
[----:B------:R-:W-:-:S04]  /*0b60*/  ISETP.GT.AND P3, PT, R10, -0x1, !P3 ;  /* 0xffffffff0a00780c */ /* 0x000fc80005f64270 */
[----:B------:R-:W-:-:S03]  /*0b70*/  PLOP3.LUT P3, PT, P3, P0, PT, 0x80, 0x8 ;  /* 0x000000000008781c */ /* 0x000fc60001f61070 */
[----:B------:R-:W3:Y:S04]  /*0b80*/  @P2 LDG.E.64.CONSTANT R22, desc[UR12][R14.64+0x8] ;  /* 0x0000080c0e162981 */ /* 0x000ee8000c1e9b00 */
[----:B------:R-:W3:Y:S06]  /*0b90*/  @P2 LDG.E.64.CONSTANT R16, desc[UR12][R12.64+0x8] ;  /* 0x0000080c0c102981 */ /* 0x000eec000c1e9b00 */
[----:B------:R-:W4:Y:S04]  /*0ba0*/  @P3 LDG.E.64.CONSTANT R24, desc[UR12][R14.64+0x18] ;  /* 0x0000180c0e183981 */ /* 0x000f28000c1e9b00 */
[----:B------:R-:W4:Y:S01]  /*0bb0*/  @P3 LDG.E.64.CONSTANT R26, desc[UR12][R12.64+0x18] ;  /* 0x0000180c0c1a3981 */ /* 0x000f22000c1e9b00 */
[----:B--2---:R-:W-:-:S03]  /*0bc0*/  @P1 DFMA R8, R20, R18, R8 ;  /* 0x000000121408122b */ /* 0x004fc60000000008 */
[----:B------:R-:W2:Y:S04]  /*0bd0*/  @P4 LDG.E.64.CONSTANT R18, desc[UR12][R14.64+0x10] ;  /* 0x0000100c0e124981 */ /* 0x000ea8000c1e9b00 */
[----:B------:R-:W2:Y:S01]  /*0be0*/  @P4 LDG.E.64.CONSTANT R20, desc[UR12][R12.64+0x10] ;  /* 0x0000100c0c144981 */ /* 0x000ea2000c1e9b00 */
[----:B------:R-:W-:Y:S01]  /*0bf0*/  UIADD3 UR6, UPT, UPT, UR6, 0x4, URZ ;  /* 0x0000000406067890 */ /* 0x000fe2000fffe0ff */
[----:B---3--:R-:W-:-:S08]  /*0c00*/  @P2 DFMA R8, R22, R16, R8 ;  /* 0x000000101608222b */ /* 0x008fd00000000008 */
[----:B--2---:R-:W-:-:S08]  /*0c10*/  @P4 DFMA R8, R18, R20, R8 ;  /* 0x000000141208422b */ /* 0x004fd00000000008 */
[----:B----4-:R-:W-:-:S11]  /*0c20*/  @P3 DFMA R8, R24, R26, R8 ;  /* 0x0000001a1808322b */ /* 0x010fd60000000008 */
.L_x_4:
[----:B------:R-:W-:Y:S05]  /*0c30*/  BRA.U !UP1, `(.L_x_3) ;  /* 0x0000000109ac7547 */ /* 0x000fea000b800000 */
[----:B------:R-:W-:Y:S01]  /*0c40*/  UISETP.NE.AND UP0, UPT, UR10, 0x1, UPT ;  /* 0x000000010a00788c */ /* 0x000fe2000bf05270 */
[----:B------:R-:W-:-:S08]  /*0c50*/  LOP3.LUT P3, RZ, R11, 0x1, RZ, 0xc0, !PT ;  /* 0x000000010bff7812 */ /* 0x000fd0000786c0ff */
[----:B------:R-:W-:Y:S05]  /*0c60*/  BRA.U !UP0, `(.L_x_5) ;  /* 0x0000000108587547 */ /* 0x000fea000b800000 */
[----:B------:R-:W0:Y:S01]  /*0c70*/  LDCU UR10, c[0x0][0x3a4] ;  /* 0x00007480ff0a77ac */ /* 0x000e220008000800 */
[----:B------:R-:W1:Y:S01]  /*0c80*/  LDC.64 R16, c[0x0][0x380] ;  /* 0x0000e000ff107b82 */ /* 0x000e620000000a00 */
[----:B------:R-:W-:Y:S02]  /*0c90*/  VIADD R10, R2, UR6 ;  /* 0x00000006020a7c36 */ /* 0x000fe40008000000 */
[----:B------:R-:W-:Y:S02]  /*0ca0*/  IMAD R23, R6, R11, UR6 ;  /* 0x0000000606177e24 */ /* 0x000fe4000f8e020b */
[----:B------:R-:W-:-:S03]  /*0cb0*/  VIADD R14, R10, 0x1 ;  /* 0x000000010a0e7836 */ /* 0x000fc60000000000 */
[----:B------:R-:W2:Y:S01]  /*0cc0*/  LDC.64 R12, c[0x0][0x388] ;  /* 0x0000e200ff0c7b82 */ /* 0x000ea20000000a00 */
[----:B0-----:R-:W-:Y:S01]  /*0cd0*/  ISETP.GE.AND P1, PT, R10, UR10, PT ;  /* 0x0000000a0a007c0c */ /* 0x001fe2000bf26270 */
[----:B------:R-:W-:Y:S01]  /*0ce0*/  IMAD R15, R7, UR10, R10 ;  /* 0x0000000a070f7c24 */ /* 0x000fe2000f8e020a */
[----:B------:R-:W-:Y:S02]  /*0cf0*/  ISETP.GE.AND P2, PT, R14, UR10, PT ;  /* 0x0000000a0e007c0c */ /* 0x000fe4000bf46270 */
[----:B------:R-:W-:Y:S02]  /*0d00*/  ISETP.GT.AND P1, PT, R10, -0x1, !P1 ;  /* 0xffffffff0a00780c */ /* 0x000fe40004f24270 */
[----:B------:R-:W-:Y:S01]  /*0d10*/  ISETP.GT.AND P2, PT, R14, -0x1, !P2 ;  /* 0xffffffff0e00780c */ /* 0x000fe20005744270 */
[----:B-1----:R-:W-:Y:S01]  /*0d20*/  IMAD.WIDE R16, R15, 0x8, R16 ;  /* 0x000000080f107825 */ /* 0x002fe200078e0210 */
[----:B------:R-:W-:Y:S02]  /*0d30*/  PLOP3.LUT P1, PT, P1, P0, PT, 0x80, 0x8 ;  /* 0x000000000008781c */ /* 0x000fe40000f21070 */
[----:B------:R-:W-:Y:S01]  /*0d40*/  PLOP3.LUT P2, PT, P2, P0, PT, 0x80, 0x8 ;  /* 0x000000000008781c */ /* 0x000fe20001741070 */
[----:B--2---:R-:W-:-:S10]  /*0d50*/  IMAD.WIDE R22, R23, 0x8, R12 ;  /* 0x0000000817167825 */ /* 0x004fd400078e020c */
[----:B------:R-:W2:Y:S04]  /*0d60*/  @P1 LDG.E.64.CONSTANT R12, desc[UR12][R16.64] ;  /* 0x0000000c100c1981 */ /* 0x000ea8000c1e9b00 */
[----:B------:R-:W2:Y:S04]  /*0d70*/  @P1 LDG.E.64.CONSTANT R14, desc[UR12][R22.64] ;  /* 0x0000000c160e1981 */ /* 0x000ea8000c1e9b00 */
[----:B------:R-:W3:Y:S04]  /*0d80*/  @P2 LDG.E.64.CONSTANT R18, desc[UR12][R16.64+0x8] ;  /* 0x0000080c10122981 */ /* 0x000ee8000c1e9b00 */
[----:B------:R-:W3:Y:S01]  /*0d90*/  @P2 LDG.E.64.CONSTANT R20, desc[UR12][R22.64+0x8] ;  /* 0x0000080c16142981 */ /* 0x000ee2000c1e9b00 */
[----:B------:R-:W-:Y:S01]  /*0da0*/  UIADD3 UR6, UPT, UPT, UR6, 0x2, URZ ;  /* 0x0000000206067890 */ /* 0x000fe2000fffe0ff */
[----:B--2---:R-:W-:-:S08]  /*0db0*/  @P1 DFMA R8, R12, R14, R8 ;  /* 0x0000000e0c08122b */ /* 0x004fd00000000008 */
[----:B---3--:R-:W-:-:S11]  /*0dc0*/  @P2 DFMA R8, R18, R20, R8 ;  /* 0x000000141208222b */ /* 0x008fd60000000008 */
.L_x_5:
[----:B------:R-:W-:Y:S05]  /*0dd0*/  @!P3 BRA `(.L_x_3) ;  /* 0x000000000044b947 */ /* 0x000fea0003800000 */
[----:B------:R-:W0:Y:S01]  /*0de0*/  LDCU UR10, c[0x0][0x3a4] ;  /* 0x00007480ff0a77ac */ /* 0x000e220008000800 */
[----:B------:R-:W-:Y:S01]  /*0df0*/  VIADD R10, R2, UR6 ;  /* 0x00000006020a7c36 */ /* 0x000fe20008000000 */
[----:B------:R-:W-:Y:S04]  /*0e00*/  BSSY.RECONVERGENT B0, `(.L_x_3) ;  /* 0x000000e000007945 */ /* 0x000fe80003800200 */
[----:B0-----:R-:W-:-:S04]  /*0e10*/  ISETP.GE.AND P1, PT, R10, UR10, PT ;  /* 0x0000000a0a007c0c */ /* 0x001fc8000bf26270 */
[----:B------:R-:W-:-:S04]  /*0e20*/  ISETP.GT.AND P1, PT, R10, -0x1, !P1 ;  /* 0xffffffff0a00780c */ /* 0x000fc80004f24270 */
[----:B------:R-:W-:-:S13]  /*0e30*/  PLOP3.LUT P1, PT, P1, P0, PT, 0x80, 0x8 ;  /* 0x000000000008781c */ /* 0x000fda0000f21070 */
[----:B------:R-:W-:Y:S05]  /*0e40*/  @!P1 BRA `(.L_x_6) ;  /* 0x0000000000249947 */ /* 0x000fea0003800000 */
[----:B------:R-:W0:Y:S01]  /*0e50*/  LDC.64 R14, c[0x0][0x380] ;  /* 0x0000e000ff0e7b82 */ /* 0x000e220000000a00 */
[----:B------:R-:W-:Y:S02]  /*0e60*/  IMAD R7, R7, UR10, R10 ;  /* 0x0000000a07077c24 */ /* 0x000fe4000f8e020a */
[----:B------:R-:W-:-:S05]  /*0e70*/  IMAD R11, R6, R11, UR6 ;  /* 0x00000006060b7e24 */ /* 0x000fca000f8e020b */
[----:B------:R-:W1:Y:S01]  /*0e80*/  LDC.64 R12, c[0x0][0x388] ;  /* 0x0000e200ff0c7b82 */ /* 0x000e620000000a00 */
[----:B0-----:R-:W-:-:S06]  /*0e90*/  IMAD.WIDE R6, R7, 0x8, R14 ;  /* 0x0000000807067825 */ /* 0x001fcc00078e020e */
[----:B------:R-:W2:Y:S01]  /*0ea0*/  LDG.E.64.CONSTANT R6, desc[UR12][R6.64] ;  /* 0x0000000c06067981 */ /* 0x000ea2000c1e9b00 */
[----:B-1----:R-:W-:-:S06]  /*0eb0*/  IMAD.WIDE R12, R11, 0x8, R12 ;  /* 0x000000080b0c7825 */ /* 0x002fcc00078e020c */
[----:B------:R-:W2:Y:S02]  /*0ec0*/  LDG.E.64.CONSTANT R12, desc[UR12][R12.64] ;  /* 0x0000000c0c0c7981 */ /* 0x000ea4000c1e9b00 */
[----:B--2---:R-:W-:-:S11]  /*0ed0*/  DFMA R8, R6, R12, R8 ;  /* 0x0000000c0608722b */ /* 0x004fd60000000008 */
.L_x_6:
[----:B------:R-:W-:Y:S05]  /*0ee0*/  BSYNC.RECONVERGENT B0 ;  /* 0x0000000000007941 */ /* 0x000fea0003800200 */
.L_x_3:
[----:B------:R-:W-:Y:S05]  /*0ef0*/  @P6 BRA `(.L_x_7) ;  /* 0xfffffff400586947 */ /* 0x000fea000383ffff */
[----:B------:R-:W-:Y:S05]  /*0f00*/  @P5 BRA `(.L_x_8) ;  /* 0xfffffff4003c5947 */ /* 0x000fea000383ffff */
.L_x_0:
[----:B------:R-:W0:Y:S01]  /*0f10*/  LDC.64 R4, c[0x0][0x390] ;  /* 0x0000e400ff047b82 */ /* 0x000e220000000a00 */
[----:B------:R-:W1:Y:S02]  /*0f20*/  LDCU UR5, c[0x0][0x39c] ;  /* 0x00007380ff0577ac */ /* 0x000e640008000800 */
[----:B-1----:R-:W-:-:S04]  /*0f30*/  IMAD R3, R0, UR5, R3 ;  /* 0x0000000500037c24 */ /* 0x002fc8000f8e0203 */
[----:B0-----:R-:W-:-:S05]  /*0f40*/  IMAD.WIDE R2, R3, 0x8, R4 ;  /* 0x0000000803027825 */ /* 0x001fca00078e0204 */
[----:B------:R-:W-:Y:S01]  /*0f50*/  STG.E.64 desc[UR12][R2.64], R8 ;  /* 0x0000000802007986 */ /* 0x000fe2000c101b0c */
[----:B------:R-:W-:Y:S05]  /*0f60*/  EXIT ;  /* 0x000000000000794d */ /* 0x000fea0003800000 */
.L_x_9:
[----:B------:R-:W-:-:S00]  /*0f70*/  BRA `(.L_x_9) ;  /* 0xfffffffc00fc7947 */ /* 0x000fc0000383ffff */
[----:B------:R-:W-:-:S00]  /*0f80*/  NOP ;  /* 0x0000000000007918 */ /* 0x000fc00000000000 */
[----:B------:R-:W-:-:S00]  /*0f90*/  NOP ;  /* 0x0000000000007918 */ /* 0x000fc00000000000 */
[----:B------:R-:W-:-:S00]  /*0fa0*/  NOP ;  /* 0x0000000000007918 */ /* 0x000fc00000000000 */
[----:B------:R-:W-:-:S00]  /*0fb0*/  NOP ;  /* 0x0000000000007918 */ /* 0x000fc00000000000 */
[----:B------:R-:W-:-:S00]  /*0fc0*/  NOP ;  /* 0x0000000000007918 */ /* 0x000fc00000000000 */
[----:B------:R-:W-:-:S00]  /*0fd0*/  NOP ;  /* 0x0000000000007918 */ /* 0x000fc00000000000 */
[----:B------:R-:W-:-:S00]  /*0fe0*/  NOP ;  /* 0x0000000000007918 */ /* 0x000fc00000000000 */
[----:B------:R-:W-:-:S00]  /*0ff0*/  NOP ;  /* 0x0000000000007918 */ /* 0x000fc00000000000 */
.L_x_40:


//--------------------- .text._Z17convolutionKernelIfEvPKT_S2_PS0_iiiiii --------------------------
	.section	.text._Z17convolutionKernelIfEvPKT_S2_PS0_iiiiii,"ax",@progbits
	.align	128
        .global         _Z17convolutionKernelIfEvPKT_S2_PS0_iiiiii
        .type           _Z17convolutionKernelIfEvPKT_S2_PS0_iiiiii,@function
        .size           _Z17convolutionKernelIfEvPKT_S2_PS0_iiiiii,(.L_x_41 - _Z17convolutionKernelIfEvPKT_S2_PS0_iiiiii)
        .other          _Z17convolutionKernelIfEvPKT_S2_PS0_iiiiii,@"STO_CUDA_ENTRY STV_DEFAULT"
_Z17convolutionKernelIfEvPKT_S2_PS0_iiiiii:
.text._Z17convolutionKernelIfEvPKT_S2_PS0_iiiiii:
        /* <DEDUP_REMOVED lines=16> */
[----:B------:R-:W-:Y:S01]  /*0100*/  IMAD.MOV.U32 R4, RZ, RZ, RZ ;  /* 0x000000ffff047224 */ /* 0x000fe200078e00ff */
        /* <DEDUP_REMOVED lines=19> */
[----:B------:R-:W-:-:S06]  /*0240*/  IMAD.HI.U32 R7, R7, R9, R6 ;  /* 0x0000000907077227 */ /* 0x000fcc00078e0006 */
[----:B------:R-:W-:-:S04]  /*0250*/  IMAD.HI.U32 R7, R7, R8, RZ ;  /* 0x0000000807077227 */ /* 0x000fc800078e00ff */
[----:B------:R-:W-:-:S04]  /*0260*/  IMAD.MOV R2, RZ, RZ, -R7 ;  /* 0x000000ffff027224 */ /* 0x000fc800078e0a07 */
[----:B------:R-:W-:Y:S01]  /*0270*/  IMAD R2, R11, R2, R8 ;  /* 0x000000020b027224 */ /* 0x000fe200078e0208 */
[----:B------:R-:W-:-:S04]  /*0280*/  LOP3.LUT R8, RZ, R3, RZ, 0x33, !PT ;  /* 0x00000003ff087212 */ /* 0x000fc800078e33ff */
[----:B------:R-:W-:-:S13]  /*0290*/  ISETP.GT.U32.AND P2, PT, R11, R2, PT ;  /* 0x000000020b00720c */ /* 0x000fda0003f44070 */
[----:B------:R-:W-:-:S04]  /*02a0*/  @!P2 IMAD.IADD R2, R2, 0x1, -R11 ;  /* 0x000000010202a824 */ /* 0x000fc800078e0a0b */
[----:B------:R-:W-:Y:S01]  /*02b0*/  IMAD.IADD R9, R2, 0x1, -R11 ;  /* 0x0000000102097824 */ /* 0x000fe200078e0a0b */
[----:B------:R-:W-:-:S04]  /*02c0*/  ISETP.GT.U32.AND P0, PT, R11, R2, PT ;  /* 0x000000020b00720c */ /* 0x000fc80003f04070 */
[----:B------:R-:W-:Y:S02]  /*02d0*/  SEL R9, R9, R2, !P0 ;  /* 0x0000000209097207 */ /* 0x000fe40004000000 */
[----:B------:R-:W-:Y:S02]  /*02e0*/  ISETP.NE.AND P0, PT, R3, RZ, PT ;  /* 0x000000ff0300720c */ /* 0x000fe40003f05270 */
[----:B------:R-:W-:-:S04]  /*02f0*/  @!P1 IADD3 R9, PT, PT, -R9, RZ, RZ ;  /* 0x000000ff09099210 */ /* 0x000fc80007ffe1ff */
[----:B------:R-:W-:-:S05]  /*0300*/  SEL R6, R8, R9, !P0 ;  /* 0x0000000908067207 */ /* 0x000fca0004000000 */
[----:B------:R-:W-:Y:S01]  /*0310*/  VIADD R6, R6, -UR5 ;  /* 0x8000000506067c36 */ /* 0x000fe20008000000 */
[----:B------:R-:W-:Y:S06]  /*0320*/  BRA.U !UP0, `(.L_x_10) ;  /* 0x0000000908f47547 */ /* 0x000fec000b800000 */
[----:B------:R-:W-:Y:S01]  /*0330*/  ISETP.GE.U32.AND P1, PT, R2, R11, PT ;  /* 0x0000000b0200720c */ /* 0x000fe20003f26070 */
[----:B------:R-:W-:Y:S01]  /*0340*/  @!P2 VIADD R7, R7, 0x1 ;  /* 0x000000010707a836 */ /* 0x000fe20000000000 */
[----:B------:R-:W-:Y:S01]  /*0350*/  LOP3.LUT R3, R0, R3, RZ, 0x3c, !PT ;  /* 0x0000000300037212 */ /* 0x000fe200078e3cff */
[----:B------:R-:W-:Y:S01]  /*0360*/  USHF.R.U32.HI UR4, URZ, 0x1, UR4 ;  /* 0x00000001ff047899 */ /* 0x000fe20008011604 */
[----:B------:R-:W-:Y:S01]  /*0370*/  IMAD.MOV.U32 R4, RZ, RZ, RZ ;  /* 0x000000ffff047224 */ /* 0x000fe200078e00ff */
[----:B------:R-:W-:Y:S01]  /*0380*/  ULOP3.LUT UR7, UR8, 0x7ffffff8, URZ, 0xc0, !UPT ;  /* 0x7ffffff808077892 */ /* 0x000fe2000f8ec0ff */
[----:B------:R-:W-:Y:S01]  /*0390*/  ISETP.GE.AND P3, PT, R3, RZ, PT ;  /* 0x000000ff0300720c */ /* 0x000fe20003f66270 */
[----:B------:R-:W-:-:S06]  /*03a0*/  ULOP3.LUT UR8, UR8, 0x7, URZ, 0xc0, !UPT ;  /* 0x0000000708087892 */ /* 0x000fcc000f8ec0ff */
[----:B------:R-:W-:-:S06]  /*03b0*/  @P1 VIADD R7, R7, 0x1 ;  /* 0x0000000107071836 */ /* 0x000fcc0000000000 */
[----:B------:R-:W-:-:S05]  /*03c0*/  @!P3 IMAD.MOV R7, RZ, RZ, -R7 ;  /* 0x000000ffff07b224 */ /* 0x000fca00078e0a07 */
[----:B------:R-:W-:-:S04]  /*03d0*/  SEL R7, R8, R7, !P0 ;  /* 0x0000000708077207 */ /* 0x000fc80004000000 */
[----:B------:R-:W-:Y:S01]  /*03e0*/  IADD3 R7, PT, PT, R7, -UR4, RZ ;  /* 0x8000000407077c10 */ /* 0x000fe2000fffe0ff */
[----:B------:R-:W-:-:S06]  /*03f0*/  UMOV UR4, URZ ;  /* 0x000000ff00047c82 */ /* 0x000fcc0008000000 */
.L_x_18:
[----:B------:R-:W0:Y:S01]  /*0400*/  LDC R2, c[0x0][0x398] ;  /* 0x0000e600ff027b82 */ /* 0x000e220000000800 */
[----:B------:R-:W-:Y:S01]  /*0410*/  UMOV UR5, URZ ;  /* 0x000000ff00057c82 */ /* 0x000fe20008000000 */
[----:B0-----:R-:W-:-:S07]  /*0420*/  IMAD R9, R5, R2, UR4 ;  /* 0x0000000405097e24 */ /* 0x001fce000f8e0202 */
.L_x_17:
        /* <DEDUP_REMOVED lines=8> */
[----:B------:R-:W-:Y:S01]  /*04b0*/  ISETP.NE.AND P6, PT, R2, UR5, PT ;  /* 0x0000000502007c0c */ /* 0x000fe2000bfc5270 */
[----:B------:R-:W-:Y:S01]  /*04c0*/  IMAD R2, R11, UR4, R10 ;  /* 0x000000040b027c24 */ /* 0x000fe2000f8e020a */
[----:B------:R-:W-:-:S03]  /*04d0*/  ISETP.GT.AND P0, PT, R10, -0x1, !P0 ;  /* 0xffffffff0a00780c */ /* 0x000fc60004704270 */
[----:B------:R-:W-:Y:S10]  /*04e0*/  @!P1 BRA `(.L_x_11) ;  /* 0x0000000400149947 */ /* 0x000ff40003800000 */
[----:B------:R-:W0:Y:S01]  /*04f0*/  LDCU UR9, c[0x0][0x3a4] ;  /* 0x00007480ff0977ac */ /* 0x000e220008000800 */
[----:B------:R-:W-:-:S05]  /*0500*/  UMOV UR6, URZ ;  /* 0x000000ff00067c82 */ /* 0x000fca0008000000 */
.L_x_12:
[----:B------:R-:W1:Y:S01]  /*0510*/  LDC R3, c[0x0][0x3ac] ;  /* 0x0000eb00ff037b82 */ /* 0x000e620000000800 */
[----:B------:R-:W-:-:S04]  /*0520*/  VIADD R15, R6, UR6 ;  /* 0x00000006060f7c36 */ /* 0x000fc80008000000 */
[C---:B------:R-:W-:Y:S01]  /*0530*/  VIADD R14, R15.reuse, 0x1 ;  /* 0x000000010f0e7836 */ /* 0x040fe20000000000 */
[C---:B0-----:R-:W-:Y:S01]  /*0540*/  ISETP.GE.AND P2, PT, R15.reuse, UR9, PT ;  /* 0x000000090f007c0c */ /* 0x041fe2000bf46270 */
[----:B------:R-:W-:Y:S01]  /*0550*/  IMAD R17, R2, UR9, R15 ;  /* 0x0000000902117c24 */ /* 0x000fe2000f8e020f */
[----:B------:R-:W0:Y:S02]  /*0560*/  LDC.64 R12, c[0x0][0x380] ;  /* 0x0000e000ff0c7b82 */ /* 0x000e240000000a00 */
[C---:B------:R-:W-:Y:S02]  /*0570*/  ISETP.GE.AND P1, PT, R14.reuse, UR9, PT ;  /* 0x000000090e007c0c */ /* 0x040fe4000bf26270 */
[C---:B------:R-:W-:Y:S02]  /*0580*/  ISETP.GT.AND P2, PT, R15.reuse, -0x1, !P2 ;  /* 0xffffffff0f00780c */ /* 0x040fe40005744270 */
[----:B------:R-:W-:Y:S01]  /*0590*/  ISETP.GT.AND P1, PT, R14, -0x1, !P1 ;  /* 0xffffffff0e00780c */ /* 0x000fe20004f24270 */
[----:B------:R-:W-:Y:S01]  /*05a0*/  VIADD R14, R15, 0x2 ;  /* 0x000000020f0e7836 */ /* 0x000fe20000000000 */
[----:B------:R-:W2:Y:S01]  /*05b0*/  LDC.64 R10, c[0x0][0x388] ;  /* 0x0000e200ff0a7b82 */ /* 0x000ea20000000a00 */
[----:B------:R-:W-:-:S02]  /*05c0*/  PLOP3.LUT P2, PT, P2, P0, PT, 0x80, 0x8 ;  /* 0x000000000008781c */ /* 0x000fc40001741070 */
[----:B------:R-:W-:Y:S02]  /*05d0*/  PLOP3.LUT P1, PT, P1, P0, PT, 0x80, 0x8 ;  /* 0x000000000008781c */ /* 0x000fe40000f21070 */
[----:B------:R-:W-:Y:S01]  /*05e0*/  ISETP.GE.AND P4, PT, R14, UR9, PT ;  /* 0x000000090e007c0c */ /* 0x000fe2000bf86270 */
[----:B-1----:R-:W-:-:S03]  /*05f0*/  IMAD R19, R8, R3, UR6 ;  /* 0x0000000608137e24 */ /* 0x002fc6000f8e0203 */
[----:B------:R-:W-:-:S04]  /*0600*/  ISETP.GT.AND P4, PT, R14, -0x1, !P4 ;  /* 0xffffffff0e00780c */ /* 0x000fc80006784270 */
[----:B------:R-:W-:Y:S01]  /*0610*/  PLOP3.LUT P4, PT, P4, P0, PT, 0x80, 0x8 ;  /* 0x000000000008781c */ /* 0x000fe20002781070 */
[----:B0-----:R-:W-:-:S05]  /*0620*/  IMAD.WIDE R12, R17, 0x4, R12 ;  /* 0x00000004110c7825 */ /* 0x001fca00078e020c */
[----:B------:R-:W3:Y:S01]  /*0630*/  @P2 LDG.E.CONSTANT R17, desc[UR10][R12.64] ;  /* 0x0000000a0c112981 */ /* 0x000ee2000c1e9900 */
[----:B--2---:R-:W-:-:S03]  /*0640*/  IMAD.WIDE R10, R19, 0x4, R10 ;  /* 0x00000004130a7825 */ /* 0x004fc600078e020a */
[----:B------:R-:W2:Y:S04]  /*0650*/  @P1 LDG.E.CONSTANT R19, desc[UR10][R12.64+0x4] ;  /* 0x0000040a0c131981 */ /* 0x000ea8000c1e9900 */
[----:B------:R-:W3:Y:S04]  /*0660*/  @P2 LDG.E.CONSTANT R14, desc[UR10][R10.64] ;  /* 0x0000000a0a0e2981 */ /* 0x000ee8000c1e9900 */
[----:B------:R-:W2:Y:S04]  /*0670*/  @P1 LDG.E.CONSTANT R16, desc[UR10][R10.64+0x4] ;  /* 0x0000040a0a101981 */ /* 0x000ea8000c1e9900 */
[----:B------:R-:W4:Y:S04]  /*0680*/  @P4 LDG.E.CONSTANT R21, desc[UR10][R12.64+0x8] ;  /* 0x0000080a0c154981 */ /* 0x000f28000c1e9900 */
[----:B------:R-:W4:Y:S01]  /*0690*/  @P4 LDG.E.CONSTANT R18, desc[UR10][R10.64+0x8] ;  /* 0x0000080a0a124981 */ /* 0x000f22000c1e9900 */
[C---:B------:R-:W-:Y:S01]  /*06a0*/  VIADD R20, R15.reuse, 0x3 ;  /* 0x000000030f147836 */ /* 0x040fe20000000000 */
[----:B------:R-:W-:-:S04]  /*06b0*/  IADD3 R22, PT, PT, R15, 0x4, RZ ;  /* 0x000000040f167810 */ /* 0x000fc80007ffe0ff */
[----:B------:R-:W-:Y:S02]  /*06c0*/  ISETP.GE.AND P5, PT, R20, UR9, PT ;  /* 0x0000000914007c0c */ /* 0x000fe4000bfa6270 */
[----:B------:R-:W-:Y:S02]  /*06d0*/  ISETP.GE.AND P3, PT, R22, UR9, PT ;  /* 0x0000000916007c0c */ /* 0x000fe4000bf66270 */
[----:B------:R-:W-:Y:S01]  /*06e0*/  ISETP.GT.AND P5, PT, R20, -0x1, !P5 ;  /* 0xffffffff1400780c */ /* 0x000fe20006fa4270 */
[----:B------:R-:W-:Y:S01]  /*06f0*/  VIADD R20, R15, 0x5 ;  /* 0x000000050f147836 */ /* 0x000fe20000000000 */
[----:B------:R-:W-:-:S04]  /*0700*/  ISETP.GT.AND P3, PT, R22, -0x1, !P3 ;  /* 0xffffffff1600780c */ /* 0x000fc80005f64270 */
[----:B------:R-:W-:Y:S01]  /*0710*/  PLOP3.LUT P3, PT, P3, P0, PT, 0x80, 0x8 ;  /* 0x000000000008781c */ /* 0x000fe20001f61070 */
[----:B---3--:R-:W-:Y:S01]  /*0720*/  @P2 FFMA R4, R17, R14, R4 ;  /* 0x0000000e11042223 */ /* 0x008fe20000000004 */
[----:B------:R-:W-:Y:S01]  /*0730*/  VIADD R14, R15, 0x6 ;  /* 0x000000060f0e7836 */ /* 0x000fe20000000000 */
[----:B------:R-:W-:-:S10]  /*0740*/  ISETP.GE.AND P2, PT, R20, UR9, PT ;  /* 0x0000000914007c0c */ /* 0x000fd4000bf46270 */
[----:B------:R-:W3:Y:S01]  /*0750*/  @P3 LDG.E.CONSTANT R17, desc[UR10][R12.64+0x10] ;  /* 0x0000100a0c113981 */ /* 0x000ee2000c1e9900 */
[----:B--2---:R-:W-:Y:S01]  /*0760*/  @P1 FFMA R4, R19, R16, R4 ;  /* 0x0000001013041223 */ /* 0x004fe20000000004 */
[----:B------:R-:W-:Y:S01]  /*0770*/  PLOP3.LUT P1, PT, P5, P0, PT, 0x80, 0x8 ;  /* 0x000000000008781c */ /* 0x000fe20002f21070 */
[----:B------:R-:W-:Y:S01]  /*0780*/  VIADD R15, R15, 0x7 ;  /* 0x000000070f0f7836 */ /* 0x000fe20000000000 */
[----:B------:R-:W-:Y:S01]  /*0790*/  ISETP.GE.AND P5, PT, R14, UR9, PT ;  /* 0x000000090e007c0c */ /* 0x000fe2000bfa6270 */
[----:B------:R-:W3:Y:S01]  /*07a0*/  @P3 LDG.E.CONSTANT R16, desc[UR10][R10.64+0x10] ;  /* 0x0000100a0a103981 */ /* 0x000ee2000c1e9900 */
[----:B------:R-:W-:Y:S02]  /*07b0*/  ISETP.GT.AND P2, PT, R20, -0x1, !P2 ;  /* 0xffffffff1400780c */ /* 0x000fe40005744270 */
[----:B------:R-:W-:Y:S01]  /*07c0*/  ISETP.GT.AND P5, PT, R14, -0x1, !P5 ;  /* 0xffffffff0e00780c */ /* 0x000fe20006fa4270 */
[----:B----4-:R-:W-:Y:S01]  /*07d0*/  @P4 FFMA R4, R21, R18, R4 ;  /* 0x0000001215044223 */ /* 0x010fe20000000004 */
[----:B------:R-:W-:-:S02]  /*07e0*/  ISETP.GE.AND P4, PT, R15, UR9, PT ;  /* 0x000000090f007c0c */ /* 0x000fc4000bf86270 */
[----:B------:R-:W-:Y:S02]  /*07f0*/  PLOP3.LUT P2, PT, P2, P0, PT, 0x80, 0x8 ;  /* 0x000000000008781c */ /* 0x000fe40001741070 */
[----:B------:R-:W-:Y:S01]  /*0800*/  ISETP.GT.AND P4, PT, R15, -0x1, !P4 ;  /* 0xffffffff0f00780c */ /* 0x000fe20006784270 */
[----:B------:R-:W2:Y:S01]  /*0810*/  @P1 LDG.E.CONSTANT R14, desc[UR10][R10.64+0xc] ;  /* 0x00000c0a0a0e1981 */ /* 0x000ea2000c1e9900 */
[----:B------:R-:W-:-:S03]  /*0820*/  PLOP3.LUT P5, PT, P5, P0, PT, 0x80, 0x8 ;  /* 0x000000000008781c */ /* 0x000fc60002fa1070 */
[----:B------:R-:W2:Y:S01]  /*0830*/  @P1 LDG.E.CONSTANT R15, desc[UR10][R12.64+0xc] ;  /* 0x00000c0a0c0f1981 */ /* 0x000ea2000c1e9900 */
[----:B------:R-:W-:-:S05]  /*0840*/  PLOP3.LUT P4, PT, P4, P0, PT, 0x80, 0x8 ;  /* 0x000000000008781c */ /* 0x000fca0002781070 */
[----:B------:R-:W4:Y:S04]  /*0850*/  @P2 LDG.E.CONSTANT R19, desc[UR10][R12.64+0x14] ;  /* 0x0000140a0c132981 */ /* 0x000f28000c1e9900 */
[----:B------:R-:W4:Y:S04]  /*0860*/  @P2 LDG.E.CONSTANT R18, desc[UR10][R10.64+0x14] ;  /* 0x0000140a0a122981 */ /* 0x000f28000c1e9900 */
[----:B------:R-:W5:Y:S04]  /*0870*/  @P5 LDG.E.CONSTANT R21, desc[UR10][R12.64+0x18] ;  /* 0x0000180a0c155981 */ /* 0x000f68000c1e9900 */
[----:B------:R-:W5:Y:S04]  /*0880*/  @P5 LDG.E.CONSTANT R20, desc[UR10][R10.64+0x18] ;  /* 0x0000180a0a145981 */ /* 0x000f68000c1e9900 */
[----:B------:R-:W5:Y:S04]  /*0890*/  @P4 LDG.E.CONSTANT R23, desc[UR10][R12.64+0x1c] ;  /* 0x00001c0a0c174981 */ /* 0x000f68000c1e9900 */
[----:B------:R-:W5:Y:S01]  /*08a0*/  @P4 LDG.E.CONSTANT R22, desc[UR10][R10.64+0x1c] ;  /* 0x00001c0a0a164981 */ /* 0x000f62000c1e9900 */
[----:B------:R-:W-:-:S04]  /*08b0*/  UIADD3 UR6, UPT, UPT, UR6, 0x8, URZ ;  /* 0x0000000806067890 */ /* 0x000fc8000fffe0ff */
[----:B------:R-:W-:Y:S01]  /*08c0*/  UISETP.NE.AND UP0, UPT, UR6, UR7, UPT ;  /* 0x000000070600728c */ /* 0x000fe2000bf05270 */
[----:B--2---:R-:W-:-:S04]  /*08d0*/  @P1 FFMA R4, R15, R14, R4 ;  /* 0x0000000e0f041223 */ /* 0x004fc80000000004 */
[----:B---3--:R-:W-:-:S04]  /*08e0*/  @P3 FFMA R4, R17, R16, R4 ;  /* 0x0000001011043223 */ /* 0x008fc80000000004 */
[----:B----4-:R-:W-:-:S04]  /*08f0*/  @P2 FFMA R4, R19, R18, R4 ;  /* 0x0000001213042223 */ /* 0x010fc80000000004 */
[----:B-----5:R-:W-:-:S04]  /*0900*/  @P5 FFMA R4, R21, R20, R4 ;  /* 0x0000001415045223 */ /* 0x020fc80000000004 */
[----:B------:R-:W-:Y:S01]  /*0910*/  @P4 FFMA R4, R23, R22, R4 ;  /* 0x0000001617044223 */ /* 0x000fe20000000004 */
[----:B------:R-:W-:Y:S06]  /*0920*/  BRA.U UP0, `(.L_x_12) ;  /* 0xfffffff900f87547 */ /* 0x000fec000b83ffff */
[----:B------:R-:W-:-:S05]  /*0930*/  UMOV UR6, UR7 ;  /* 0x0000000700067c82 */ /* 0x000fca0008000000 */
.L_x_11:
[----:B------:R-:W-:-:S09]  /*0940*/  UISETP.NE.AND UP0, UPT, UR8, URZ, UPT ;  /* 0x000000ff0800728c */ /* 0x000fd2000bf05270 */
[----:B------:R-:W-:Y:S05]  /*0950*/  BRA.U !UP0, `(.L_x_13) ;  /* 0x0000000508547547 */ /* 0x000fea000b800000 */
[----:B------:R-:W-:Y:S01]  /*0960*/  UIADD3 UR9, UPT, UPT, UR8, -0x1, URZ ;  /* 0xffffffff08097890 */ /* 0x000fe2000fffe0ff */
[----:B------:R-:W-:-:S03]  /*0970*/  LOP3.LUT P5, R22, R3, 0x3, RZ, 0xc0, !PT ;  /* 0x0000000303167812 */ /* 0x000fc600078ac0ff */
[----:B------:R-:W-:-:S09]  /*0980*/  UISETP.GE.U32.AND UP0, UPT, UR9, 0x3, UPT ;  /* 0x000000030900788c */ /* 0x000fd2000bf06070 */
[----:B------:R-:W-:Y:S05]  /*0990*/  BRA.U !UP0, `(.L_x_14) ;  /* 0x0000000108907547 */ /* 0x000fea000b800000 */
[----:B------:R-:W0:Y:S01]  /*09a0*/  LDCU UR9, c[0x0][0x3a4] ;  /* 0x00007480ff0977ac */ /* 0x000e220008000800 */
[----:B------:R-:W1:Y:S01]  /*09b0*/  LDC.64 R10, c[0x0][0x380] ;  /* 0x0000e000ff0a7b82 */ /* 0x000e620000000a00 */
[----:B------:R-:W-:Y:S02]  /*09c0*/  VIADD R15, R6, UR6 ;  /* 0x00000006060f7c36 */ /* 0x000fe40008000000 */
[----:B------:R-:W-:Y:S02]  /*09d0*/  IMAD R17, R8, R3, UR6 ;  /* 0x0000000608117e24 */ /* 0x000fe4000f8e0203 */
[C---:B------:R-:W-:Y:S01]  /*09e0*/  VIADD R14, R15.reuse, 0x1 ;  /* 0x000000010f0e7836 */ /* 0x040fe20000000000 */
[C---:B------:R-:W-:Y:S01]  /*09f0*/  IADD3 R16, PT, PT, R15.reuse, 0x2, RZ ;  /* 0x000000020f107810 */ /* 0x040fe20007ffe0ff */
[C---:B------:R-:W-:Y:S01]  /*0a00*/  VIADD R18, R15.reuse, 0x3 ;  /* 0x000000030f127836 */ /* 0x040fe20000000000 */
[----:B------:R-:W2:Y:S01]  /*0a10*/  LDC.64 R12, c[0x0][0x388] ;  /* 0x0000e200ff0c7b82 */ /* 0x000ea20000000a00 */
[----:B0-----:R-:W-:-:S02]  /*0a20*/  ISETP.GE.AND P1, PT, R15, UR9, PT ;  /* 0x000000090f007c0c */ /* 0x001fc4000bf26270 */
[----:B------:R-:W-:Y:S02]  /*0a30*/  ISETP.GE.AND P2, PT, R14, UR9, PT ;  /* 0x000000090e007c0c */ /* 0x000fe4000bf46270 */
[----:B------:R-:W-:Y:S01]  /*0a40*/  ISETP.GT.AND P1, PT, R15, -0x1, !P1 ;  /* 0xffffffff0f00780c */ /* 0x000fe20004f24270 */
[----:B------:R-:W-:Y:S01]  /*0a50*/  IMAD R15, R2, UR9, R15 ;  /* 0x00000009020f7c24 */ /* 0x000fe2000f8e020f */
[----:B------:R-:W-:Y:S02]  /*0a60*/  ISETP.GE.AND P3, PT, R16, UR9, PT ;  /* 0x0000000910007c0c */ /* 0x000fe4000bf66270 */
[----:B------:R-:W-:Y:S01]  /*0a70*/  ISETP.GT.AND P2, PT, R14, -0x1, !P2 ;  /* 0xffffffff0e00780c */ /* 0x000fe20005744270 */
[----:B-1----:R-:W-:Y:S01]  /*0a80*/  IMAD.WIDE R10, R15, 0x4, R10 ;  /* 0x000000040f0a7825 */ /* 0x002fe200078e020a */
[----:B------:R-:W-:Y:S02]  /*0a90*/  PLOP3.LUT P1, PT, P1, P0, PT, 0x80, 0x8 ;  /* 0x000000000008781c */ /* 0x000fe40000f21070 */
[----:B------:R-:W-:-:S02]  /*0aa0*/  ISETP.GT.AND P3, PT, R16, -0x1, !P3 ;  /* 0xffffffff1000780c */ /* 0x000fc40005f64270 */
[C---:B------:R-:W-:Y:S01]  /*0ab0*/  ISETP.GE.AND P4, PT, R18.reuse, UR9, PT ;  /* 0x0000000912007c0c */ /* 0x040fe2000bf86270 */
[----:B--2---:R-:W-:Y:S01]  /*0ac0*/  IMAD.WIDE R12, R17, 0x4, R12 ;  /* 0x00000004110c7825 */ /* 0x004fe200078e020c */
[----:B------:R-:W-:Y:S02]  /*0ad0*/  PLOP3.LUT P2, PT, P2, P0, PT, 0x80, 0x8 ;  /* 0x000000000008781c */ /* 0x000fe40001741070 */
[----:B------:R-:W-:Y:S02]  /*0ae0*/  ISETP.GT.AND P4, PT, R18, -0x1, !P4 ;  /* 0xffffffff1200780c */ /* 0x000fe40006784270 */
[----:B------:R-:W-:Y:S02]  /*0af0*/  PLOP3.LUT P3, PT, P3, P0, PT, 0x80, 0x8 ;  /* 0x000000000008781c */ /* 0x000fe40001f61070 */
[----:B------:R-:W-:Y:S01]  /*0b00*/  PLOP3.LUT P4, PT, P4, P0, PT, 0x80, 0x8 ;  /* 0x000000000008781c */ /* 0x000fe20002781070 */
[----:B------:R-:W2:Y:S04]  /*0b10*/  @P1 LDG.E.CONSTANT R15, desc[UR10][R10.64] ;  /* 0x0000000a0a0f1981 */ /* 0x000ea8000c1e9900 */
[----:B------:R-:W2:Y:S04]  /*0b20*/  @P1 LDG.E.CONSTANT R14, desc[UR10][R12.64] ;  /* 0x0000000a0c0e1981 */ /* 0x000ea8000c1e9900 */
[----:B------:R-:W3:Y:S04]  /*0b30*/  @P2 LDG.E.CONSTANT R17, desc[UR10][R10.64+0x4] ;  /* 0x0000040a0a112981 */ /* 0x000ee8000c1e9900 */
[----:B------:R-:W3:Y:S04]  /*0b40*/  @P2 LDG.E.CONSTANT R16, desc[UR10][R12.64+0x4] ;  /* 0x0000040a0c102981 */ /* 0x000ee8000c1e9900 */
[----:B------:R-:W4:Y:S04]  /*0b50*/  @P3 LDG.E.CONSTANT R19, desc[UR10][R10.64+0x8] ;  /* 0x0000080a0a133981 */ /* 0x000f28000c1e9900 */
[----:B------:R-:W4:Y:S04]  /*0b60*/  @P3 LDG.E.CONSTANT R18, desc[UR10][R12.64+0x8] ;  /* 0x0000080a0c123981 */ /* 0x000f28000c1e9900 */
[----:B------:R-:W5:Y:S04]  /*0b70*/  @P4 LDG.E.CONSTANT R21, desc[UR10][R10.64+0xc] ;  /* 0x00000c0a0a154981 */ /* 0x000f68000c1e9900 */
[----:B------:R-:W5:Y:S01]  /*0b80*/  @P4 LDG.E.CONSTANT R20, desc[UR10][R12.64+0xc] ;  /* 0x00000c0a0c144981 */ /* 0x000f62000c1e9900 */
[----:B------:R-:W-:Y:S01]  /*0b90*/  UIADD3 UR6, UPT, UPT, UR6, 0x4, URZ ;  /* 0x0000000406067890 */ /* 0x000fe2000fffe0ff */
[----:B--2---:R-:W-:-:S04]  /*0ba0*/  @P1 FFMA R4, R15, R14, R4 ;  /* 0x0000000e0f041223 */ /* 0x004fc80000000004 */
[----:B---3--:R-:W-:-:S04]  /*0bb0*/  @P2 FFMA R4, R17, R16, R4 ;  /* 0x0000001011042223 */ /* 0x008fc80000000004 */
[----:B----4-:R-:W-:-:S04]  /*0bc0*/  @P3 FFMA R4, R19, R18, R4 ;  /* 0x0000001213043223 */ /* 0x010fc80000000004 */
[----:B-----5:R-:W-:-:S07]  /*0bd0*/  @P4 FFMA R4, R21, R20, R4 ;  /* 0x0000001415044223 */ /* 0x020fce0000000004 */
.L_x_14:
[----:B------:R-:W-:Y:S05]  /*0be0*/  @!P5 BRA `(.L_x_13) ;  /* 0x0000000000b0d947 */ /* 0x000fea0003800000 */
[----:B------:R-:W-:Y:S02]  /*0bf0*/  ISETP.NE.AND P1, PT, R22, 0x1, PT ;  /* 0x000000011600780c */ /* 0x000fe40003f25270 */
[----:B------:R-:W-:-:S04]  /*0c00*/  LOP3.LUT R10, R3, 0x1, RZ, 0xc0, !PT ;  /* 0x00000001030a7812 */ /* 0x000fc800078ec0ff */
[----:B------:R-:W-:-:S07]  /*0c10*/  ISETP.NE.U32.AND P3, PT, R10, 0x1, PT ;  /* 0x000000010a00780c */ /* 0x000fce0003f65070 */
[----:B------:R-:W-:Y:S06]  /*0c20*/  @!P1 BRA `(.L_x_15) ;  /* 0x0000000000589947 */ /* 0x000fec0003800000 */
[----:B------:R-:W0:Y:S01]  /*0c30*/  LDCU UR9, c[0x0][0x3a4] ;  /* 0x00007480ff0977ac */ /* 0x000e220008000800 */
[----:B------:R-:W1:Y:S01]  /*0c40*/  LDC.64 R12, c[0x0][0x380] ;  /* 0x0000e000ff0c7b82 */ /* 0x000e620000000a00 */
[----:B------:R-:W-:Y:S02]  /*0c50*/  VIADD R15, R6, UR6 ;  /* 0x00000006060f7c36 */ /* 0x000fe40008000000 */
[----:B------:R-:W-:Y:S02]  /*0c60*/  IMAD R17, R8, R3, UR6 ;  /* 0x0000000608117e24 */ /* 0x000fe4000f8e0203 */
[----:B------:R-:W-:-:S03]  /*0c70*/  VIADD R14, R15, 0x1 ;  /* 0x000000010f0e7836 */ /* 0x000fc60000000000 */
[----:B------:R-:W2:Y:S01]  /*0c80*/  LDC.64 R10, c[0x0][0x388] ;  /* 0x0000e200ff0a7b82 */ /* 0x000ea20000000a00 */
[C---:B0-----:R-:W-:Y:S02]  /*0c90*/  ISETP.GE.AND P1, PT, R15.reuse, UR9, PT ;  /* 0x000000090f007c0c */ /* 0x041fe4000bf26270 */
[----:B------:R-:W-:Y:S02]  /*0ca0*/  ISETP.GE.AND P2, PT, R14, UR9, PT ;  /* 0x000000090e007c0c */ /* 0x000fe4000bf46270 */
[----:B------:R-:W-:Y:S01]  /*0cb0*/  ISETP.GT.AND P1, PT, R15, -0x1, !P1 ;  /* 0xffffffff0f00780c */ /* 0x000fe20004f24270 */
[----:B------:R-:W-:Y:S01]  /*0cc0*/  IMAD R15, R2, UR9, R15 ;  /* 0x00000009020f7c24 */ /* 0x000fe2000f8e020f */
[----:B------:R-:W-:Y:S02]  /*0cd0*/  ISETP.GT.AND P2, PT, R14, -0x1, !P2 ;  /* 0xffffffff0e00780c */ /* 0x000fe40005744270 */
[----:B------:R-:W-:Y:S01]  /*0ce0*/  PLOP3.LUT P1, PT, P1, P0, PT, 0x80, 0x8 ;  /* 0x000000000008781c */ /* 0x000fe20000f21070 */
[----:B-1----:R-:W-:Y:S01]  /*0cf0*/  IMAD.WIDE R12, R15, 0x4, R12 ;  /* 0x000000040f0c7825 */ /* 0x002fe200078e020c */
[----:B------:R-:W-:-:S03]  /*0d00*/  PLOP3.LUT P2, PT, P2, P0, PT, 0x80, 0x8 ;  /* 0x000000000008781c */ /* 0x000fc60001741070 */
[----:B--2---:R-:W-:-:S08]  /*0d10*/  IMAD.WIDE R10, R17, 0x4, R10 ;  /* 0x00000004110a7825 */ /* 0x004fd000078e020a */
[----:B------:R-:W2:Y:S04]  /*0d20*/  @P1 LDG.E.CONSTANT R15, desc[UR10][R12.64] ;  /* 0x0000000a0c0f1981 */ /* 0x000ea8000c1e9900 */
[----:B------:R-:W2:Y:S04]  /*0d30*/  @P1 LDG.E.CONSTANT R14, desc[UR10][R10.64] ;  /* 0x0000000a0a0e1981 */ /* 0x000ea8000c1e9900 */
[----:B------:R-:W3:Y:S04]  /*0d40*/  @P2 LDG.E.CONSTANT R17, desc[UR10][R12.64+0x4] ;  /* 0x0000040a0c112981 */ /* 0x000ee8000c1e9900 */
[----:B------:R-:W3:Y:S01]  /*0d50*/  @P2 LDG.E.CONSTANT R16, desc[UR10][R10.64+0x4] ;  /* 0x0000040a0a102981 */ /* 0x000ee2000c1e9900 */
[----:B------:R-:W-:Y:S01]  /*0d60*/  UIADD3 UR6, UPT, UPT, UR6, 0x2, URZ ;  /* 0x0000000206067890 */ /* 0x000fe2000fffe0ff */
[----:B--2---:R-:W-:-:S04]  /*0d70*/  @P1 FFMA R4, R15, R14, R4 ;  /* 0x0000000e0f041223 */ /* 0x004fc80000000004 */
[----:B---3--:R-:W-:-:S07]  /*0d80*/  @P2 FFMA R4, R17, R16, R4 ;  /* 0x0000001011042223 */ /* 0x008fce0000000004 */
.L_x_15:
[----:B------:R-:W-:Y:S05]  /*0d90*/  @P3 BRA `(.L_x_13) ;  /* 0x0000000000443947 */ /* 0x000fea0003800000 */
        /* <DEDUP_REMOVED lines=12> */
[----:B------:R-:W2:Y:S01]  /*0e60*/  LDG.E.CONSTANT R3, desc[UR10][R2.64] ;  /* 0x0000000a02037981 */ /* 0x000ea2000c1e9900 */
[----:B-1----:R-:W-:-:S06]  /*0e70*/  IMAD.WIDE R10, R17, 0x4, R10 ;  /* 0x00000004110a7825 */ /* 0x002fcc00078e020a */
[----:B------:R-:W2:Y:S02]  /*0e80*/  LDG.E.CONSTANT R10, desc[UR10][R10.64] ;  /* 0x0000000a0a0a7981 */ /* 0x000ea4000c1e9900 */
[----:B--2---:R-:W-:-:S07]  /*0e90*/  FFMA R4, R3, R10, R4 ;  /* 0x0000000a03047223 */ /* 0x004fce0000000004 */
.L_x_16:
[----:B------:R-:W-:Y:S05]  /*0ea0*/  BSYNC.RECONVERGENT B0 ;  /* 0x0000000000007941 */ /* 0x000fea0003800200 */
.L_x_13:
[----:B------:R-:W-:Y:S05]  /*0eb0*/  @P6 BRA `(.L_x_17) ;  /* 0xfffffff4005c6947 */ /* 0x000fea000383ffff */
[----:B------:R-:W0:Y:S01]  /*0ec0*/  LDCU UR5, c[0x0][0x398] ;  /* 0x00007300ff0577ac */ /* 0x000e220008000800 */
[----:B------:R-:W-:-:S04]  /*0ed0*/  UIADD3 UR4, UPT, UPT, UR4, 0x1, URZ ;  /* 0x0000000104047890 */ /* 0x000fc8000fffe0ff */
[----:B0-----:R-:W-:-:S09]  /*0ee0*/  UISETP.NE.AND UP0, UPT, UR4, UR5, UPT ;  /* 0x000000050400728c */ /* 0x001fd2000bf05270 */
[----:B------:R-:W-:Y:S05]  /*0ef0*/  BRA.U UP0, `(.L_x_18) ;  /* 0xfffffff500407547 */ /* 0x000fea000b83ffff */
.L_x_10:
[----:B------:R-:W0:Y:S01]  /*0f00*/  LDC.64 R2, c[0x0][0x390] ;  /* 0x0000e400ff027b82 */ /* 0x000e220000000a00 */
[----:B------:R-:W1:Y:S02]  /*0f10*/  LDCU UR5, c[0x0][0x39c] ;  /* 0x00007380ff0577ac */ /* 0x000e640008000800 */
[----:B-1----:R-:W-:-:S04]  /*0f20*/  IMAD R5, R0, UR5, R5 ;  /* 0x0000000500057c24 */ /* 0x002fc8000f8e0205 */
[----:B0-----:R-:W-:-:S05]  /*0f30*/  IMAD.WIDE R2, R5, 0x4, R2 ;  /* 0x0000000405027825 */ /* 0x001fca00078e0202 */
[----:B------:R-:W-:Y:S01]  /*0f40*/  STG.E desc[UR10][R2.64], R4 ;  /* 0x0000000402007986 */ /* 0x000fe2000c10190a */
[----:B------:R-:W-:Y:S05]  /*0f50*/  EXIT ;  /* 0x000000000000794d */ /* 0x000fea0003800000 */
.L_x_19:
        /* <DEDUP_REMOVED lines=10> */
.L_x_41:


//--------------------- .text._Z17convolutionKernelI13__nv_bfloat16EvPKT_S3_PS1_iiiiii --------------------------
	.section	.text._Z17convolutionKernelI13__nv_bfloat16EvPKT_S3_PS1_iiiiii,"ax",@progbits
	.align	128
        .global         _Z17convolutionKernelI13__nv_bfloat16EvPKT_S3_PS1_iiiiii
        .type           _Z17convolutionKernelI13__nv_bfloat16EvPKT_S3_PS1_iiiiii,@function
        .size           _Z17convolutionKernelI13__nv_bfloat16EvPKT_S3_PS1_iiiiii,(.L_x_42 - _Z17convolutionKernelI13__nv_bfloat16EvPKT_S3_PS1_iiiiii)
        .other          _Z17convolutionKernelI13__nv_bfloat16EvPKT_S3_PS1_iiiiii,@"STO_CUDA_ENTRY STV_DEFAULT"
_Z17convolutionKernelI13__nv_bfloat16EvPKT_S3_PS1_iiiiii:
.text._Z17convolutionKernelI13__nv_bfloat16EvPKT_S3_PS1_iiiiii:
        /* <DEDUP_REMOVED lines=16> */
[----:B------:R-:W1:Y:S01]  /*0100*/  I2F.BF16 R7, RZ ;  /* 0x000000ff00077306 */ /* 0x000e620000202400 */
[----:B------:R-:W2:Y:S01]  /*0110*/  LDCU.64 UR10, c[0x0][0x358] ;  /* 0x00006b00ff0a77ac */ /* 0x000ea20008000a00 */
[----:B0-----:R-:W-:-:S09]  /*0120*/  UISETP.GE.AND UP0, UPT, UR4, 0x1, UPT ;  /* 0x000000010400788c */ /* 0x001fd2000bf06270 */
[----:B-12---:R-:W-:Y:S05]  /*0130*/  BRA.U !UP0, `(.L_x_20) ;  /* 0x0000000d086c7547 */ /* 0x006fea000b800000 */
        /* <DEDUP_REMOVED lines=34> */
[----:B------:R-:W-:Y:S02]  /*0360*/  USHF.R.U32.HI UR4, URZ, 0x1, UR4 ;  /* 0x00000001ff047899 */ /* 0x000fe40008011604 */
[----:B------:R-:W-:Y:S01]  /*0370*/  ULOP3.LUT UR7, UR8, 0x7ffffff8, URZ, 0xc0, !UPT ;  /* 0x7ffffff808077892 */ /* 0x000fe2000f8ec0ff */
[----:B------:R-:W-:Y:S01]  /*0380*/  ISETP.GE.AND P3, PT, R3, RZ, PT ;  /* 0x000000ff0300720c */ /* 0x000fe20003f66270 */
[----:B------:R-:W-:-:S06]  /*0390*/  ULOP3.LUT UR8, UR8, 0x7, URZ, 0xc0, !UPT ;  /* 0x0000000708087892 */ /* 0x000fcc000f8ec0ff */
[----:B------:R-:W-:-:S06]  /*03a0*/  @P1 IADD3 R9, PT, PT, R9, 0x1, RZ ;  /* 0x0000000109091810 */ /* 0x000fcc0007ffe0ff */
[----:B------:R-:W-:-:S05]  /*03b0*/  @!P3 IMAD.MOV R9, RZ, RZ, -R9 ;  /* 0x000000ffff09b224 */ /* 0x000fca00078e0a09 */
[----:B------:R-:W-:-:S05]  /*03c0*/  SEL R4, R4, R9, !P0 ;  /* 0x0000000904047207 */ /* 0x000fca0004000000 */
[----:B------:R-:W-:Y:S01]  /*03d0*/  VIADD R4, R4, -UR4 ;  /* 0x8000000404047c36 */ /* 0x000fe20008000000 */
[----:B------:R-:W-:-:S06]  /*03e0*/  UMOV UR4, URZ ;  /* 0x000000ff00047c82 */ /* 0x000fcc0008000000 */
.L_x_28:
[----:B------:R-:W-:-:S05]  /*03f0*/  UMOV UR5, URZ ;  /* 0x000000ff00057c82 */ /* 0x000fca0008000000 */
.L_x_27:
[----:B------:R-:W0:Y:S01]  /*0400*/  LDC.64 R2, c[0x0][0x3a8] ;  /* 0x0000ea00ff027b82 */ /* 0x000e220000000a00 */
[----:B------:R-:W-:Y:S01]  /*0410*/  VIADD R9, R4, UR5 ;  /* 0x0000000504097c36 */ /* 0x000fe20008000000 */
[----:B------:R-:W-:-:S06]  /*0420*/  UMOV UR6, URZ ;  /* 0x000000ff00067c82 */ /* 0x000fcc0008000000 */
[----:B------:R-:W1:Y:S08]  /*0430*/  LDC R8, c[0x0][0x398] ;  /* 0x0000e600ff087b82 */ /* 0x000e700000000800 */
[----:B------:R-:W2:Y:S01]  /*0440*/  LDC R10, c[0x0][0x3a0] ;  /* 0x0000e800ff0a7b82 */ /* 0x000ea20000000800 */
[----:B0-----:R-:W-:Y:S01]  /*0450*/  ISETP.GE.U32.AND P1, PT, R3, 0x8, PT ;  /* 0x000000080300780c */ /* 0x001fe20003f26070 */
[----:B-1----:R-:W-:-:S04]  /*0460*/  IMAD R11, R5, R8, UR4 ;  /* 0x00000004050b7e24 */ /* 0x002fc8000f8e0208 */
[----:B------:R-:W-:Y:S01]  /*0470*/  IMAD R8, R11, R2, UR5 ;  /* 0x000000050b087e24 */ /* 0x000fe2000f8e0202 */
[----:B------:R-:W-:Y:S01]  /*0480*/  UIADD3 UR5, UPT, UPT, UR5, 0x1, URZ ;  /* 0x0000000105057890 */ /* 0x000fe2000fffe0ff */
[----:B--2---:R-:W-:-:S05]  /*0490*/  ISETP.GE.AND P0, PT, R9, R10, PT ;  /* 0x0000000a0900720c */ /* 0x004fca0003f06270 */
[----:B------:R-:W-:Y:S01]  /*04a0*/  ISETP.NE.AND P6, PT, R2, UR5, PT ;  /* 0x0000000502007c0c */ /* 0x000fe2000bfc5270 */
[----:B------:R-:W-:Y:S01]  /*04b0*/  IMAD R2, R10, UR4, R9 ;  /* 0x000000040a027c24 */ /* 0x000fe2000f8e0209 */
[----:B------:R-:W-:Y:S01]  /*04c0*/  ISETP.GT.AND P0, PT, R9, -0x1, !P0 ;  /* 0xffffffff0900780c */ /* 0x000fe20004704270 */
[----:B------:R-:W-:-:S12]  /*04d0*/  @!P1 BRA `(.L_x_21) ;  /* 0x0000000400149947 */ /* 0x000fd80003800000 */
[----:B------:R-:W0:Y:S01]  /*04e0*/  LDCU UR9, c[0x0][0x3a4] ;  /* 0x00007480ff0977ac */ /* 0x000e220008000800 */
[----:B------:R-:W-:-:S05]  /*04f0*/  UMOV UR6, URZ ;  /* 0x000000ff00067c82 */ /* 0x000fca0008000000 */
.L_x_22:
        /* <DEDUP_REMOVED lines=18> */
[----:B------:R-:W3:Y:S01]  /*0620*/  @P2 LDG.E.U16.CONSTANT R14, desc[UR10][R10.64] ;  /* 0x0000000a0a0e2981 */ /* 0x000ee2000c1e9500 */
[----:B--2---:R-:W-:-:S03]  /*0630*/  IMAD.WIDE R12, R17, 0x2, R12 ;  /* 0x00000002110c7825 */ /* 0x004fc600078e020c */
[----:B------:R-:W2:Y:S04]  /*0640*/  @P1 LDG.E.U16.CONSTANT R16, desc[UR10][R10.64+0x2] ;  /* 0x0000020a0a101981 */ /* 0x000ea8000c1e9500 */
[----:B------:R-:W3:Y:S04]  /*0650*/  @P2 LDG.E.U16.CONSTANT R15, desc[UR10][R12.64] ;  /* 0x0000000a0c0f2981 */ /* 0x000ee8000c1e9500 */
[----:B------:R-:W2:Y:S04]  /*0660*/  @P1 LDG.E.U16.CONSTANT R17, desc[UR10][R12.64+0x2] ;  /* 0x0000020a0c111981 */ /* 0x000ea8000c1e9500 */
[----:B------:R-:W4:Y:S04]  /*0670*/  @P4 LDG.E.U16.CONSTANT R18, desc[UR10][R10.64+0x4] ;  /* 0x0000040a0a124981 */ /* 0x000f28000c1e9500 */
[----:B------:R-:W4:Y:S01]  /*0680*/  @P4 LDG.E.U16.CONSTANT R19, desc[UR10][R12.64+0x4] ;  /* 0x0000040a0c134981 */ /* 0x000f22000c1e9500 */
[C---:B------:R-:W-:Y:S01]  /*0690*/  IADD3 R20, PT, PT, R9.reuse, 0x3, RZ ;  /* 0x0000000309147810 */ /* 0x040fe20007ffe0ff */
[----:B------:R-:W-:-:S03]  /*06a0*/  VIADD R21, R9, 0x4 ;  /* 0x0000000409157836 */ /* 0x000fc60000000000 */
[C---:B------:R-:W-:Y:S02]  /*06b0*/  ISETP.GE.AND P5, PT, R20.reuse, UR9, PT ;  /* 0x0000000914007c0c */ /* 0x040fe4000bfa6270 */
[----:B------:R-:W-:Y:S02]  /*06c0*/  ISETP.GE.AND P3, PT, R21, UR9, PT ;  /* 0x0000000915007c0c */ /* 0x000fe4000bf66270 */
[----:B------:R-:W-:Y:S01]  /*06d0*/  ISETP.GT.AND P5, PT, R20, -0x1, !P5 ;  /* 0xffffffff1400780c */ /* 0x000fe20006fa4270 */
[----:B------:R-:W-:Y:S01]  /*06e0*/  VIADD R20, R9, 0x5 ;  /* 0x0000000509147836 */ /* 0x000fe20000000000 */
[----:B------:R-:W-:-:S04]  /*06f0*/  ISETP.GT.AND P3, PT, R21, -0x1, !P3 ;  /* 0xffffffff1500780c */ /* 0x000fc80005f64270 */
[----:B------:R-:W-:Y:S01]  /*0700*/  PLOP3.LUT P3, PT, P3, P0, PT, 0x80, 0x8 ;  /* 0x000000000008781c */ /* 0x000fe20001f61070 */
[----:B---3--:R-:W-:Y:S02]  /*0710*/  @P2 HFMA2.BF16_V2 R7, R14.H0_H0, R15.H0_H0, R7.H0_H0 ;  /* 0x2000000f0e072231 */ /* 0x008fe40000240807 */
[----:B------:R-:W-:Y:S01]  /*0720*/  VIADD R14, R9, 0x6 ;  /* 0x00000006090e7836 */ /* 0x000fe20000000000 */
[----:B------:R-:W-:-:S09]  /*0730*/  ISETP.GE.AND P2, PT, R20, UR9, PT ;  /* 0x0000000914007c0c */ /* 0x000fd2000bf46270 */
[----:B------:R-:W3:Y:S01]  /*0740*/  @P3 LDG.E.U16.CONSTANT R15, desc[UR10][R12.64+0x8] ;  /* 0x0000080a0c0f3981 */ /* 0x000ee2000c1e9500 */
[----:B--2---:R-:W-:Y:S01]  /*0750*/  @P1 HFMA2.BF16_V2 R7, R16.H0_H0, R17.H0_H0, R7.H0_H0 ;  /* 0x2000001110071231 */ /* 0x004fe20000240807 */
[----:B------:R-:W-:Y:S01]  /*0760*/  PLOP3.LUT P1, PT, P5, P0, PT, 0x80, 0x8 ;  /* 0x000000000008781c */ /* 0x000fe20002f21070 */
[----:B------:R-:W-:Y:S01]  /*0770*/  VIADD R9, R9, 0x7 ;  /* 0x0000000709097836 */ /* 0x000fe20000000000 */
[----:B------:R-:W-:Y:S01]  /*0780*/  ISETP.GE.AND P5, PT, R14, UR9, PT ;  /* 0x000000090e007c0c */ /* 0x000fe2000bfa6270 */
[----:B------:R-:W3:Y:S01]  /*0790*/  @P3 LDG.E.U16.CONSTANT R16, desc[UR10][R10.64+0x8] ;  /* 0x0000080a0a103981 */ /* 0x000ee2000c1e9500 */
[----:B------:R-:W-:Y:S02]  /*07a0*/  ISETP.GT.AND P2, PT, R20, -0x1, !P2 ;  /* 0xffffffff1400780c */ /* 0x000fe40005744270 */
[----:B------:R-:W-:Y:S01]  /*07b0*/  ISETP.GT.AND P5, PT, R14, -0x1, !P5 ;  /* 0xffffffff0e00780c */ /* 0x000fe20006fa4270 */
[----:B----4-:R-:W-:Y:S01]  /*07c0*/  @P4 HFMA2.BF16_V2 R7, R18.H0_H0, R19.H0_H0, R7.H0_H0 ;  /* 0x2000001312074231 */ /* 0x010fe20000240807 */
[----:B------:R-:W-:-:S02]  /*07d0*/  ISETP.GE.AND P4, PT, R9, UR9, PT ;  /* 0x0000000909007c0c */ /* 0x000fc4000bf86270 */
[----:B------:R-:W-:Y:S02]  /*07e0*/  PLOP3.LUT P2, PT, P2, P0, PT, 0x80, 0x8 ;  /* 0x000000000008781c */ /* 0x000fe40001741070 */
[----:B------:R-:W-:Y:S01]  /*07f0*/  ISETP.GT.AND P4, PT, R9, -0x1, !P4 ;  /* 0xffffffff0900780c */ /* 0x000fe20006784270 */
[----:B------:R-:W2:Y:S01]  /*0800*/  @P1 LDG.E.U16.CONSTANT R14, desc[UR10][R10.64+0x6] ;  /* 0x0000060a0a0e1981 */ /* 0x000ea2000c1e9500 */
[----:B------:R-:W-:-:S03]  /*0810*/  PLOP3.LUT P5, PT, P5, P0, PT, 0x80, 0x8 ;  /* 0x000000000008781c */ /* 0x000fc60002fa1070 */
[----:B------:R-:W2:Y:S01]  /*0820*/  @P1 LDG.E.U16.CONSTANT R9, desc[UR10][R12.64+0x6] ;  /* 0x0000060a0c091981 */ /* 0x000ea2000c1e9500 */
[----:B------:R-:W-:-:S05]  /*0830*/  PLOP3.LUT P4, PT, P4, P0, PT, 0x80, 0x8 ;  /* 0x000000000008781c */ /* 0x000fca0002781070 */
[----:B------:R-:W4:Y:S04]  /*0840*/  @P2 LDG.E.U16.CONSTANT R18, desc[UR10][R10.64+0xa] ;  /* 0x00000a0a0a122981 */ /* 0x000f28000c1e9500 */
[----:B------:R-:W4:Y:S04]  /*0850*/  @P2 LDG.E.U16.CONSTANT R17, desc[UR10][R12.64+0xa] ;  /* 0x00000a0a0c112981 */ /* 0x000f28000c1e9500 */
[----:B------:R-:W5:Y:S04]  /*0860*/  @P5 LDG.E.U16.CONSTANT R20, desc[UR10][R10.64+0xc] ;  /* 0x00000c0a0a145981 */ /* 0x000f68000c1e9500 */
[----:B------:R-:W5:Y:S04]  /*0870*/  @P5 LDG.E.U16.CONSTANT R19, desc[UR10][R12.64+0xc] ;  /* 0x00000c0a0c135981 */ /* 0x000f68000c1e9500 */
[----:B------:R-:W5:Y:S04]  /*0880*/  @P4 LDG.E.U16.CONSTANT R22, desc[UR10][R10.64+0xe] ;  /* 0x00000e0a0a164981 */ /* 0x000f68000c1e9500 */
[----:B------:R-:W5:Y:S01]  /*0890*/  @P4 LDG.E.U16.CONSTANT R21, desc[UR10][R12.64+0xe] ;  /* 0x00000e0a0c154981 */ /* 0x000f62000c1e9500 */
[----:B------:R-:W-:-:S04]  /*08a0*/  UIADD3 UR6, UPT, UPT, UR6, 0x8, URZ ;  /* 0x0000000806067890 */ /* 0x000fc8000fffe0ff */
[----:B------:R-:W-:Y:S01]  /*08b0*/  UISETP.NE.AND UP0, UPT, UR6, UR7, UPT ;  /* 0x000000070600728c */ /* 0x000fe2000bf05270 */
[----:B--2---:R-:W-:-:S04]  /*08c0*/  @P1 HFMA2.BF16_V2 R7, R14.H0_H0, R9.H0_H0, R7.H0_H0 ;  /* 0x200000090e071231 */ /* 0x004fc80000240807 */
[----:B---3--:R-:W-:-:S04]  /*08d0*/  @P3 HFMA2.BF16_V2 R7, R16.H0_H0, R15.H0_H0, R7.H0_H0 ;  /* 0x2000000f10073231 */ /* 0x008fc80000240807 */
[----:B----4-:R-:W-:-:S04]  /*08e0*/  @P2 HFMA2.BF16_V2 R7, R18.H0_H0, R17.H0_H0, R7.H0_H0 ;  /* 0x2000001112072231 */ /* 0x010fc80000240807 */
[----:B-----5:R-:W-:-:S04]  /*08f0*/  @P5 HFMA2.BF16_V2 R7, R20.H0_H0, R19.H0_H0, R7.H0_H0 ;  /* 0x2000001314075231 */ /* 0x020fc80000240807 */
[----:B------:R-:W-:Y:S01]  /*0900*/  @P4 HFMA2.BF16_V2 R7, R22.H0_H0, R21.H0_H0, R7.H0_H0 ;  /* 0x2000001516074231 */ /* 0x000fe20000240807 */
[----:B------:R-:W-:Y:S06]  /*0910*/  BRA.U UP0, `(.L_x_22) ;  /* 0xfffffff900f87547 */ /* 0x000fec000b83ffff */
[----:B------:R-:W-:-:S05]  /*0920*/  UMOV UR6, UR7 ;  /* 0x0000000700067c82 */ /* 0x000fca0008000000 */
.L_x_21:
        /* <DEDUP_REMOVED lines=8> */
[----:B------:R-:W-:-:S04]  /*09b0*/  VIADD R9, R6, UR6 ;  /* 0x0000000606097c36 */ /* 0x000fc80008000000 */
[C---:B------:R-:W-:Y:S01]  /*09c0*/  VIADD R14, R9.reuse, 0x1 ;  /* 0x00000001090e7836 */ /* 0x040fe20000000000 */
[C---:B------:R-:W-:Y:S01]  /*09d0*/  IADD3 R15, PT, PT, R9.reuse, 0x2, RZ ;  /* 0x00000002090f7810 */ /* 0x040fe20007ffe0ff */
[C---:B------:R-:W-:Y:S01]  /*09e0*/  VIADD R16, R9.reuse, 0x3 ;  /* 0x0000000309107836 */ /* 0x040fe20000000000 */
[----:B------:R-:W2:Y:S01]  /*09f0*/  LDC.64 R12, c[0x0][0x388] ;  /* 0x0000e200ff0c7b82 */ /* 0x000ea20000000a00 */
[C---:B0-----:R-:W-:Y:S02]  /*0a00*/  ISETP.GE.AND P1, PT, R9.reuse, UR9, PT ;  /* 0x0000000909007c0c */ /* 0x041fe4000bf26270 */
[----:B------:R-:W-:Y:S02]  /*0a10*/  ISETP.GE.AND P2, PT, R14, UR9, PT ;  /* 0x000000090e007c0c */ /* 0x000fe4000bf46270 */
[----:B------:R-:W-:Y:S01]  /*0a20*/  ISETP.GT.AND P1, PT, R9, -0x1, !P1 ;  /* 0xffffffff0900780c */ /* 0x000fe20004f24270 */
[----:B------:R-:W-:Y:S01]  /*0a30*/  IMAD R9, R2, UR9, R9 ;  /* 0x0000000902097c24 */ /* 0x000fe2000f8e0209 */
[----:B------:R-:W-:-:S02]  /*0a40*/  ISETP.GE.AND P3, PT, R15, UR9, PT ;  /* 0x000000090f007c0c */ /* 0x000fc4000bf66270 */
[----:B------:R-:W-:Y:S01]  /*0a50*/  ISETP.GT.AND P2, PT, R14, -0x1, !P2 ;  /* 0xffffffff0e00780c */ /* 0x000fe20005744270 */
[----:B-1----:R-:W-:Y:S01]  /*0a60*/  IMAD.WIDE R10, R9, 0x2, R10 ;  /* 0x00000002090a7825 */ /* 0x002fe200078e020a */
[----:B------:R-:W-:Y:S02]  /*0a70*/  PLOP3.LUT P1, PT, P1, P0, PT, 0x80, 0x8 ;  /* 0x000000000008781c */ /* 0x000fe40000f21070 */
[----:B------:R-:W-:Y:S01]  /*0a80*/  ISETP.GT.AND P3, PT, R15, -0x1, !P3 ;  /* 0xffffffff0f00780c */ /* 0x000fe20005f64270 */
[----:B------:R-:W-:Y:S01]  /*0a90*/  IMAD R15, R8, R3, UR6 ;  /* 0x00000006080f7e24 */ /* 0x000fe2000f8e0203 */
[C---:B------:R-:W-:Y:S02]  /*0aa0*/  ISETP.GE.AND P4, PT, R16.reuse, UR9, PT ;  /* 0x0000000910007c0c */ /* 0x040fe4000bf86270 */
[----:B------:R-:W-:Y:S01]  /*0ab0*/  PLOP3.LUT P2, PT, P2, P0, PT, 0x80, 0x8 ;  /* 0x000000000008781c */ /* 0x000fe20001741070 */
[----:B--2---:R-:W-:Y:S01]  /*0ac0*/  IMAD.WIDE R12, R15, 0x2, R12 ;  /* 0x000000020f0c7825 */ /* 0x004fe200078e020c */
[----:B------:R-:W-:-:S02]  /*0ad0*/  ISETP.GT.AND P4, PT, R16, -0x1, !P4 ;  /* 0xffffffff1000780c */ /* 0x000fc40006784270 */
[----:B------:R-:W-:Y:S02]  /*0ae0*/  PLOP3.LUT P3, PT, P3, P0, PT, 0x80, 0x8 ;  /* 0x000000000008781c */ /* 0x000fe40001f61070 */
[----:B------:R-:W-:Y:S01]  /*0af0*/  PLOP3.LUT P4, PT, P4, P0, PT, 0x80, 0x8 ;  /* 0x000000000008781c */ /* 0x000fe20002781070 */
[----:B------:R-:W2:Y:S04]  /*0b00*/  @P1 LDG.E.U16.CONSTANT R14, desc[UR10][R10.64] ;  /* 0x0000000a0a0e1981 */ /* 0x000ea8000c1e9500 */
[----:B------:R-:W2:Y:S04]  /*0b10*/  @P1 LDG.E.U16.CONSTANT R9, desc[UR10][R12.64] ;  /* 0x0000000a0c091981 */ /* 0x000ea8000c1e9500 */
[----:B------:R-:W3:Y:S04]  /*0b20*/  @P2 LDG.E.U16.CONSTANT R16, desc[UR10][R10.64+0x2] ;  /* 0x0000020a0a102981 */ /* 0x000ee8000c1e9500 */
[----:B------:R-:W3:Y:S04]  /*0b30*/  @P2 LDG.E.U16.CONSTANT R15, desc[UR10][R12.64+0x2] ;  /* 0x0000020a0c0f2981 */ /* 0x000ee8000c1e9500 */
[----:B------:R-:W4:Y:S04]  /*0b40*/  @P3 LDG.E.U16.CONSTANT R18, desc[UR10][R10.64+0x4] ;  /* 0x0000040a0a123981 */ /* 0x000f28000c1e9500 */
[----:B------:R-:W4:Y:S04]  /*0b50*/  @P3 LDG.E.U16.CONSTANT R17, desc[UR10][R12.64+0x4] ;  /* 0x0000040a0c113981 */ /* 0x000f28000c1e9500 */
[----:B------:R-:W5:Y:S04]  /*0b60*/  @P4 LDG.E.U16.CONSTANT R20, desc[UR10][R10.64+0x6] ;  /* 0x0000060a0a144981 */ /* 0x000f68000c1e9500 */
[----:B------:R-:W5:Y:S01]  /*0b70*/  @P4 LDG.E.U16.CONSTANT R19, desc[UR10][R12.64+0x6] ;  /* 0x0000060a0c134981 */ /* 0x000f62000c1e9500 */
[----:B------:R-:W-:Y:S01]  /*0b80*/  UIADD3 UR6, UPT, UPT, UR6, 0x4, URZ ;  /* 0x0000000406067890 */ /* 0x000fe2000fffe0ff */
[----:B--2---:R-:W-:-:S04]  /*0b90*/  @P1 HFMA2.BF16_V2 R7, R14.H0_H0, R9.H0_H0, R7.H0_H0 ;  /* 0x200000090e071231 */ /* 0x004fc80000240807 */
[----:B---3--:R-:W-:-:S04]  /*0ba0*/  @P2 HFMA2.BF16_V2 R7, R16.H0_H0, R15.H0_H0, R7.H0_H0 ;  /* 0x2000000f10072231 */ /* 0x008fc80000240807 */
[----:B----4-:R-:W-:-:S04]  /*0bb0*/  @P3 HFMA2.BF16_V2 R7, R18.H0_H0, R17.H0_H0, R7.H0_H0 ;  /* 0x2000001112073231 */ /* 0x010fc80000240807 */
[----:B-----5:R-:W-:-:S07]  /*0bc0*/  @P4 HFMA2.BF16_V2 R7, R20.H0_H0, R19.H0_H0, R7.H0_H0 ;  /* 0x2000001314074231 */ /* 0x020fce0000240807 */
.L_x_24:
        /* <DEDUP_REMOVED lines=20> */
[----:B------:R-:W2:Y:S04]  /*0d10*/  @P1 LDG.E.U16.CONSTANT R14, desc[UR10][R12.64] ;  /* 0x0000000a0c0e1981 */ /* 0x000ea8000c1e9500 */
[----:B------:R-:W2:Y:S04]  /*0d20*/  @P1 LDG.E.U16.CONSTANT R9, desc[UR10][R10.64] ;  /* 0x0000000a0a091981 */ /* 0x000ea8000c1e9500 */
[----:B------:R-:W3:Y:S04]  /*0d30*/  @P2 LDG.E.U16.CONSTANT R16, desc[UR10][R12.64+0x2] ;  /* 0x0000020a0c102981 */ /* 0x000ee8000c1e9500 */
[----:B------:R-:W3:Y:S01]  /*0d40*/  @P2 LDG.E.U16.CONSTANT R15, desc[UR10][R10.64+0x2] ;  /* 0x0000020a0a0f2981 */ /* 0x000ee2000c1e9500 */
[----:B------:R-:W-:Y:S01]  /*0d50*/  UIADD3 UR6, UPT, UPT, UR6, 0x2, URZ ;  /* 0x0000000206067890 */ /* 0x000fe2000fffe0ff */
[----:B--2---:R-:W-:-:S04]  /*0d60*/  @P1 HFMA2.BF16_V2 R7, R14.H0_H0, R9.H0_H0, R7.H0_H0 ;  /* 0x200000090e071231 */ /* 0x004fc80000240807 */
[----:B---3--:R-:W-:-:S07]  /*0d70*/  @P2 HFMA2.BF16_V2 R7, R16.H0_H0, R15.H0_H0, R7.H0_H0 ;  /* 0x2000000f10072231 */ /* 0x008fce0000240807 */
.L_x_25:
        /* <DEDUP_REMOVED lines=13> */
[----:B------:R-:W2:Y:S01]  /*0e50*/  LDG.E.U16.CONSTANT R2, desc[UR10][R2.64] ;  /* 0x0000000a02027981 */ /* 0x000ea2000c1e9500 */
[----:B-1----:R-:W-:-:S06]  /*0e60*/  IMAD.WIDE R8, R15, 0x2, R12 ;  /* 0x000000020f087825 */ /* 0x002fcc00078e020c */
[----:B------:R-:W2:Y:S02]  /*0e70*/  LDG.E.U16.CONSTANT R8, desc[UR10][R8.64] ;  /* 0x0000000a08087981 */ /* 0x000ea4000c1e9500 */
[----:B--2---:R-:W-:-:S07]  /*0e80*/  HFMA2.BF16_V2 R7, R2.H0_H0, R8.H0_H0, R7.H0_H0 ;  /* 0x2000000802077231 */ /* 0x004fce0000240807 */
.L_x_26:
[----:B------:R-:W-:Y:S05]  /*0e90*/  BSYNC.RECONVERGENT B0 ;  /* 0x0000000000007941 */ /* 0x000fea0003800200 */
.L_x_23:
[----:B------:R-:W-:Y:S05]  /*0ea0*/  @P6 BRA `(.L_x_27) ;  /* 0xfffffff400546947 */ /* 0x000fea000383ffff */
[----:B------:R-:W0:Y:S01]  /*0eb0*/  LDCU UR5, c[0x0][0x398] ;  /* 0x00007300ff0577ac */ /* 0x000e220008000800 */
[----:B------:R-:W-:-:S04]  /*0ec0*/  UIADD3 UR4, UPT, UPT, UR4, 0x1, URZ ;  /* 0x0000000104047890 */ /* 0x000fc8000fffe0ff */
[----:B0-----:R-:W-:-:S09]  /*0ed0*/  UISETP.NE.AND UP0, UPT, UR4, UR5, UPT ;  /* 0x000000050400728c */ /* 0x001fd2000bf05270 */
[----:B------:R-:W-:Y:S05]  /*0ee0*/  BRA.U UP0, `(.L_x_28) ;  /* 0xfffffff500407547 */ /* 0x000fea000b83ffff */
.L_x_20:
[----:B------:R-:W0:Y:S01]  /*0ef0*/  LDC.64 R2, c[0x0][0x390] ;  /* 0x0000e400ff027b82 */ /* 0x000e220000000a00 */
[----:B------:R-:W1:Y:S02]  /*0f00*/  LDCU UR5, c[0x0][0x39c] ;  /* 0x00007380ff0577ac */ /* 0x000e640008000800 */
[----:B-1----:R-:W-:-:S04]  /*0f10*/  IMAD R5, R0, UR5, R5 ;  /* 0x0000000500057c24 */ /* 0x002fc8000f8e0205 */
[----:B0-----:R-:W-:-:S05]  /*0f20*/  IMAD.WIDE R2, R5, 0x2, R2 ;  /* 0x0000000205027825 */ /* 0x001fca00078e0202 */
[----:B------:R-:W-:Y:S01]  /*0f30*/  STG.E.U16 desc[UR10][R2.64], R7 ;  /* 0x0000000702007986 */ /* 0x000fe2000c10150a */
[----:B------:R-:W-:Y:S05]  /*0f40*/  EXIT ;  /* 0x000000000000794d */ /* 0x000fea0003800000 */
.L_x_29:
        /* <DEDUP_REMOVED lines=11> */
.L_x_42:


//--------------------- .text._Z17convolutionKernelI6__halfEvPKT_S3_PS1_iiiiii --------------------------
	.section	.text._Z17convolutionKernelI6__halfEvPKT_S3_PS1_iiiiii,"ax",@progbits
	.align	128
        .global         _Z17convolutionKernelI6__halfEvPKT_S3_PS1_iiiiii
        .type           _Z17convolutionKernelI6__halfEvPKT_S3_PS1_iiiiii,@function
        .size           _Z17convolutionKernelI6__halfEvPKT_S3_PS1_iiiiii,(.L_x_43 - _Z17convolutionKernelI6__halfEvPKT_S3_PS1_iiiiii)
        .other          _Z17convolutionKernelI6__halfEvPKT_S3_PS1_iiiiii,@"STO_CUDA_ENTRY STV_DEFAULT"
_Z17convolutionKernelI6__halfEvPKT_S3_PS1_iiiiii:
.text._Z17convolutionKernelI6__halfEvPKT_S3_PS1_iiiiii:
        /* <DEDUP_REMOVED lines=16> */
[----:B------:R-:W-:Y:S01]  /*0100*/  PRMT R7, RZ, 0x7610, R7 ;  /* 0x00007610ff077816 */ /* 0x000fe20000000007 */
        /* <DEDUP_REMOVED lines=46> */
.L_x_38:
[----:B------:R-:W-:-:S05]  /*03f0*/  UMOV UR5, URZ ;  /* 0x000000ff00057c82 */ /* 0x000fca0008000000 */
.L_x_37:
        /* <DEDUP_REMOVED lines=16> */
.L_x_32:
[----:B------:R-:W1:Y:S01]  /*0500*/  LDC R3, c[0x0][0x3ac] ;  /* 0x0000eb00ff037b82 */ /* 0x000e620000000800 */
[----:B------:R-:W-:-:S04]  /*0510*/  VIADD R9, R6, UR6 ;  /* 0x0000000606097c36 */ /* 0x000fc80008000000 */
[----:B0-----:R-:W-:Y:S01]  /*0520*/  IMAD R15, R2, UR9, R9 ;  /* 0x00000009020f7c24 */ /* 0x001fe2000f8e0209 */
[C---:B------:R-:W-:Y:S02]  /*0530*/  IADD3 R14, PT, PT, R9.reuse, 0x1, RZ ;  /* 0x00000001090e7810 */ /* 0x040fe40007ffe0ff */
[----:B------:R-:W0:Y:S01]  /*0540*/  LDC.64 R10, c[0x0][0x380] ;  /* 0x0000e000ff0a7b82 */ /* 0x000e220000000a00 */
[C---:B------:R-:W-:Y:S02]  /*0550*/  ISETP.GE.AND P2, PT, R9.reuse, UR9, PT ;  /* 0x0000000909007c0c */ /* 0x040fe4000bf46270 */
[C---:B------:R-:W-:Y:S02]  /*0560*/  ISETP.GE.AND P1, PT, R14.reuse, UR9, PT ;  /* 0x000000090e007c0c */ /* 0x040fe4000bf26270 */
[C---:B------:R-:W-:Y:S02]  /*0570*/  ISETP.GT.AND P2, PT, R9.reuse, -0x1, !P2 ;  /* 0xffffffff0900780c */ /* 0x040fe40005744270 */
[----:B------:R-:W-:Y:S01]  /*0580*/  ISETP.GT.AND P1, PT, R14, -0x1, !P1 ;  /* 0xffffffff0e00780c */ /* 0x000fe20004f24270 */
[----:B------:R-:W2:Y:S01]  /*0590*/  LDC.64 R12, c[0x0][0x388] ;  /* 0x0000e200ff0c7b82 */ /* 0x000ea20000000a00 */
[----:B------:R-:W-:Y:S01]  /*05a0*/  VIADD R14, R9, 0x2 ;  /* 0x00000002090e7836 */ /* 0x000fe20000000000 */
        /* <DEDUP_REMOVED lines=14> */
[----:B------:R-:W-:-:S02]  /*0690*/  VIADD R20, R9, 0x3 ;  /* 0x0000000309147836 */ /* 0x000fc40000000000 */
[----:B------:R-:W-:-:S03]  /*06a0*/  VIADD R21, R9, 0x4 ;  /* 0x0000000409157836 */ /* 0x000fc60000000000 */
[C---:B------:R-:W-:Y:S02]  /*06b0*/  ISETP.GE.AND P5, PT, R20.reuse, UR9, PT ;  /* 0x0000000914007c0c */ /* 0x040fe4000bfa6270 */
[----:B------:R-:W-:Y:S02]  /*06c0*/  ISETP.GE.AND P3, PT, R21, UR9, PT ;  /* 0x0000000915007c0c */ /* 0x000fe4000bf66270 */
[----:B------:R-:W-:Y:S01]  /*06d0*/  ISETP.GT.AND P5, PT, R20, -0x1, !P5 ;  /* 0xffffffff1400780c */ /* 0x000fe20006fa4270 */
[----:B------:R-:W-:Y:S01]  /*06e0*/  VIADD R20, R9, 0x5 ;  /* 0x0000000509147836 */ /* 0x000fe20000000000 */
[----:B------:R-:W-:-:S04]  /*06f0*/  ISETP.GT.AND P3, PT, R21, -0x1, !P3 ;  /* 0xffffffff1500780c */ /* 0x000fc80005f64270 */
[----:B------:R-:W-:Y:S01]  /*0700*/  PLOP3.LUT P3, PT, P3, P0, PT, 0x80, 0x8 ;  /* 0x000000000008781c */ /* 0x000fe20001f61070 */
[----:B---3--:R-:W-:Y:S02]  /*0710*/  @P2 HFMA2 R7, R14.H0_H0, R15.H0_H0, R7.H0_H0 ;  /* 0x2000000f0e072231 */ /* 0x008fe40000040807 */
[----:B------:R-:W-:Y:S01]  /*0720*/  VIADD R14, R9, 0x6 ;  /* 0x00000006090e7836 */ /* 0x000fe20000000000 */
[----:B------:R-:W-:-:S09]  /*0730*/  ISETP.GE.AND P2, PT, R20, UR9, PT ;  /* 0x0000000914007c0c */ /* 0x000fd2000bf46270 */
[----:B------:R-:W3:Y:S01]  /*0740*/  @P3 LDG.E.U16.CONSTANT R15, desc[UR10][R12.64+0x8] ;  /* 0x0000080a0c0f3981 */ /* 0x000ee2000c1e9500 */
[----:B--2---:R-:W-:Y:S01]  /*0750*/  @P1 HFMA2 R7, R16.H0_H0, R17.H0_H0, R7.H0_H0 ;  /* 0x2000001110071231 */ /* 0x004fe20000040807 */
[----:B------:R-:W-:Y:S01]  /*0760*/  PLOP3.LUT P1, PT, P5, P0, PT, 0x80, 0x8 ;  /* 0x000000000008781c */ /* 0x000fe20002f21070 */
[----:B------:R-:W-:Y:S01]  /*0770*/  VIADD R9, R9, 0x7 ;  /* 0x0000000709097836 */ /* 0x000fe20000000000 */
[----:B------:R-:W-:Y:S01]  /*0780*/  ISETP.GE.AND P5, PT, R14, UR9, PT ;  /* 0x000000090e007c0c */ /* 0x000fe2000bfa6270 */
[----:B------:R-:W3:Y:S01]  /*0790*/  @P3 LDG.E.U16.CONSTANT R16, desc[UR10][R10.64+0x8] ;  /* 0x0000080a0a103981 */ /* 0x000ee2000c1e9500 */
[----:B------:R-:W-:Y:S02]  /*07a0*/  ISETP.GT.AND P2, PT, R20, -0x1, !P2 ;  /* 0xffffffff1400780c */ /* 0x000fe40005744270 */
[----:B------:R-:W-:Y:S01]  /*07b0*/  ISETP.GT.AND P5, PT, R14, -0x1, !P5 ;  /* 0xffffffff0e00780c */ /* 0x000fe20006fa4270 */
[----:B----4-:R-:W-:Y:S01]  /*07c0*/  @P4 HFMA2 R7, R18.H0_H0, R19.H0_H0, R7.H0_H0 ;  /* 0x2000001312074231 */ /* 0x010fe20000040807 */
        /* <DEDUP_REMOVED lines=15> */
[----:B--2---:R-:W-:-:S04]  /*08c0*/  @P1 HFMA2 R7, R14.H0_H0, R9.H0_H0, R7.H0_H0 ;  /* 0x200000090e071231 */ /* 0x004fc80000040807 */
[----:B---3--:R-:W-:-:S04]  /*08d0*/  @P3 HFMA2 R7, R16.H0_H0, R15.H0_H0, R7.H0_H0 ;  /* 0x2000000f10073231 */ /* 0x008fc80000040807 */
[----:B----4-:R-:W-:-:S04]  /*08e0*/  @P2 HFMA2 R7, R18.H0_H0, R17.H0_H0, R7.H0_H0 ;  /* 0x2000001112072231 */ /* 0x010fc80000040807 */
[----:B-----5:R-:W-:-:S04]  /*08f0*/  @P5 HFMA2 R7, R20.H0_H0, R19.H0_H0, R7.H0_H0 ;  /* 0x2000001314075231 */ /* 0x020fc80000040807 */
[----:B------:R-:W-:Y:S01]  /*0900*/  @P4 HFMA2 R7, R22.H0_H0, R21.H0_H0, R7.H0_H0 ;  /* 0x2000001516074231 */ /* 0x000fe20000040807 */
[----:B------:R-:W-:Y:S06]  /*0910*/  BRA.U UP0, `(.L_x_32) ;  /* 0xfffffff900f87547 */ /* 0x000fec000b83ffff */
[----:B------:R-:W-:-:S05]  /*0920*/  UMOV UR6, UR7 ;  /* 0x0000000700067c82 */ /* 0x000fca0008000000 */
.L_x_31:
        /* <DEDUP_REMOVED lines=38> */
[----:B--2---:R-:W-:-:S04]  /*0b90*/  @P1 HFMA2 R7, R14.H0_H0, R9.H0_H0, R7.H0_H0 ;  /* 0x200000090e071231 */ /* 0x004fc80000040807 */
[----:B---3--:R-:W-:-:S04]  /*0ba0*/  @P2 HFMA2 R7, R16.H0_H0, R15.H0_H0, R7.H0_H0 ;  /* 0x2000000f10072231 */ /* 0x008fc80000040807 */
[----:B----4-:R-:W-:-:S04]  /*0bb0*/  @P3 HFMA2 R7, R18.H0_H0, R17.H0_H0, R7.H0_H0 ;  /* 0x2000001112073231 */ /* 0x010fc80000040807 */
[----:B-----5:R-:W-:-:S07]  /*0bc0*/  @P4 HFMA2 R7, R20.H0_H0, R19.H0_H0, R7.H0_H0 ;  /* 0x2000001314074231 */ /* 0x020fce0000040807 */
.L_x_34:
        /* <DEDUP_REMOVED lines=25> */
[----:B--2---:R-:W-:-:S04]  /*0d60*/  @P1 HFMA2 R7, R14.H0_H0, R9.H0_H0, R7.H0_H0 ;  /* 0x200000090e071231 */ /* 0x004fc80000040807 */
[----:B---3--:R-:W-:-:S07]  /*0d70*/  @P2 HFMA2 R7, R16.H0_H0, R15.H0_H0, R7.H0_H0 ;  /* 0x2000000f10072231 */ /* 0x008fce0000040807 */
.L_x_35:
        /* <DEDUP_REMOVED lines=16> */
[----:B--2---:R-:W-:-:S07]  /*0e80*/  HFMA2 R7, R2.H0_H0, R8.H0_H0, R7.H0_H0 ;  /* 0x2000000802077231 */ /* 0x004fce0000040807 */
.L_x_36:
[----:B------:R-:W-:Y:S05]  /*0e90*/  BSYNC.RECONVERGENT B0 ;  /* 0x0000000000007941 */ /* 0x000fea0003800200 */
.L_x_33:
[----:B------:R-:W-:Y:S05]  /*0ea0*/  @P6 BRA `(.L_x_37) ;  /* 0xfffffff400546947 */ /* 0x000fea000383ffff */
[----:B------:R-:W0:Y:S01]  /*0eb0*/  LDCU UR5, c[0x0][0x398] ;  /* 0x00007300ff0577ac */ /* 0x000e220008000800 */
[----:B------:R-:W-:-:S04]  /*0ec0*/  UIADD3 UR4, UPT, UPT, UR4, 0x1, URZ ;  /* 0x0000000104047890 */ /* 0x000fc8000fffe0ff */
[----:B0-----:R-:W-:-:S09]  /*0ed0*/  UISETP.NE.AND UP0, UPT, UR4, UR5, UPT ;  /* 0x000000050400728c */ /* 0x001fd2000bf05270 */
[----:B------:R-:W-:Y:S05]  /*0ee0*/  BRA.U UP0, `(.L_x_38) ;  /* 0xfffffff500407547 */ /* 0x000fea000b83ffff */
.L_x_30:
[----:B------:R-:W0:Y:S01]  /*0ef0*/  LDC.64 R2, c[0x0][0x390] ;  /* 0x0000e400ff027b82 */ /* 0x000e220000000a00 */
[----:B------:R-:W1:Y:S02]  /*0f00*/  LDCU UR5, c[0x0][0x39c] ;  /* 0x00007380ff0577ac */ /* 0x000e640008000800 */
[----:B-1----:R-:W-:-:S04]  /*0f10*/  IMAD R5, R0, UR5, R5 ;  /* 0x0000000500057c24 */ /* 0x002fc8000f8e0205 */
[----:B0-----:R-:W-:-:S05]  /*0f20*/  IMAD.WIDE R2, R5, 0x2, R2 ;  /* 0x0000000205027825 */ /* 0x001fca00078e0202 */
[----:B------:R-:W-:Y:S01]  /*0f30*/  STG.E.U16 desc[UR10][R2.64], R7 ;  /* 0x0000000702007986 */ /* 0x000fe2000c10150a */
[----:B------:R-:W-:Y:S05]  /*0f40*/  EXIT ;  /* 0x000000000000794d */ /* 0x000fea0003800000 */
.L_x_39:
        /* <DEDUP_REMOVED lines=11> */
.L_x_43:


//--------------------- .nv.shared.reserved.0     --------------------------
	.section	.nv.shared.reserved.0,"aw",@nobits
	.weak		__nv_reservedSMEM_offset_0_alias
	.size		__nv_reservedSMEM_offset_0_alias, 0, 64
	.other		__nv_reservedSMEM_offset_0_alias,@"STO_CUDA_RESERVED_SHARED STV_DEFAULT"
__nv_reservedSMEM_offset_0_alias:
	.zero		0
	.zero		64


//--------------------- .nv.constant0._Z17convolutionKernelIdEvPKT_S2_PS0_iiiiii --------------------------
	.section	.nv.constant0._Z17convolutionKernelIdEvPKT_S2_PS0_iiiiii,"a",@progbits
	.sectionflags	@""
	.align	4
.nv.constant0._Z17convolutionKernelIdEvPKT_S2_PS0_iiiiii:
	.zero		944


//--------------------- .nv.constant0._Z17convolutionKernelIfEvPKT_S2_PS0_iiiiii --------------------------
	.section	.nv.constant0._Z17convolutionKernelIfEvPKT_S2_PS0_iiiiii,"a",@progbits
	.sectionflags	@""
	.align	4
.nv.constant0._Z17convolutionKernelIfEvPKT_S2_PS0_iiiiii:
	.zero		944


//--------------------- .nv.constant0._Z17convolutionKernelI13__nv_bfloat16EvPKT_S3_PS1_iiiiii --------------------------
	.section	.nv.constant0._Z17convolutionKernelI13__nv_bfloat16EvPKT_S3_PS1_iiiiii,"a",@progbits
	.sectionflags	@""
	.align	4
.nv.constant0._Z17convolutionKernelI13__nv_bfloat16EvPKT_S3_PS1_iiiiii:
	.zero		944


//--------------------- .nv.constant0._Z17convolutionKernelI6__halfEvPKT_S3_PS1_iiiiii --------------------------
	.section	.nv.constant0._Z17convolutionKernelI6__halfEvPKT_S3_PS1_iiiiii,"a",@progbits
	.sectionflags	@""
	.align	4
.nv.constant0._Z17convolutionKernelI6__halfEvPKT_S3_PS1_iiiiii:
	.zero		944


//--------------------- SYMBOLS --------------------------

	.type		.nv.reservedSmem.offset0,@object
	.size		.nv.reservedSmem.offset0,0x4
